//
// Generated by NVIDIA NVVM Compiler
//
// Compiler Build ID: CL-36424714
// Cuda compilation tools, release 13.0, V13.0.88
// Based on NVVM 20.0.0
//

.version 9.0
.target sm_100
.address_size 64

	// .globl	_Z18element_per_threadPfS_S_i

.visible .entry _Z18element_per_threadPfS_S_i(
	.param .u64 .ptr .align 1 _Z18element_per_threadPfS_S_i_param_0,
	.param .u64 .ptr .align 1 _Z18element_per_threadPfS_S_i_param_1,
	.param .u64 .ptr .align 1 _Z18element_per_threadPfS_S_i_param_2,
	.param .u32 _Z18element_per_threadPfS_S_i_param_3
)
{
	.reg .pred 	%p<2>;
	.reg .b32 	%r<14>;
	.reg .b32 	%f<4>;
	.reg .b64 	%rd<11>;

	ld.param.u64 	%rd1, [_Z18element_per_threadPfS_S_i_param_0];
	ld.param.u64 	%rd2, [_Z18element_per_threadPfS_S_i_param_1];
	ld.param.u64 	%rd3, [_Z18element_per_threadPfS_S_i_param_2];
	ld.param.u32 	%r4, [_Z18element_per_threadPfS_S_i_param_3];
	mov.u32 	%r5, %ctaid.x;
	mov.u32 	%r6, %ntid.x;
	mov.u32 	%r7, %tid.x;
	mad.lo.s32 	%r1, %r5, %r6, %r7;
	mov.u32 	%r8, %ctaid.y;
	mov.u32 	%r9, %ntid.y;
	mov.u32 	%r10, %tid.y;
	mad.lo.s32 	%r11, %r8, %r9, %r10;
	max.s32 	%r12, %r1, %r11;
	setp.ge.s32 	%p1, %r12, %r4;
	@%p1 bra 	$L__BB0_2;
	cvta.to.global.u64 	%rd4, %rd2;
	cvta.to.global.u64 	%rd5, %rd3;
	cvta.to.global.u64 	%rd6, %rd1;
	mad.lo.s32 	%r13, %r4, %r1, %r11;
	mul.wide.s32 	%rd7, %r13, 4;
	add.s64 	%rd8, %rd4, %rd7;
	ld.global.f32 	%f1, [%rd8];
	add.s64 	%rd9, %rd5, %rd7;
	ld.global.f32 	%f2, [%rd9];
	add.f32 	%f3, %f1, %f2;
	add.s64 	%rd10, %rd6, %rd7;
	st.global.f32 	[%rd10], %f3;
$L__BB0_2:
	ret;

}
	// .globl	_Z14thread_per_rowPfS_S_i
.visible .entry _Z14thread_per_rowPfS_S_i(
	.param .u64 .ptr .align 1 _Z14thread_per_rowPfS_S_i_param_0,
	.param .u64 .ptr .align 1 _Z14thread_per_rowPfS_S_i_param_1,
	.param .u64 .ptr .align 1 _Z14thread_per_rowPfS_S_i_param_2,
	.param .u32 _Z14thread_per_rowPfS_S_i_param_3
)
{
	.reg .pred 	%p<12>;
	.reg .b32 	%r<37>;
	.reg .b32 	%f<88>;
	.reg .b64 	%rd<26>;

	ld.param.u64 	%rd7, [_Z14thread_per_rowPfS_S_i_param_0];
	ld.param.u64 	%rd8, [_Z14thread_per_rowPfS_S_i_param_1];
	ld.param.u64 	%rd9, [_Z14thread_per_rowPfS_S_i_param_2];
	ld.param.u32 	%r23, [_Z14thread_per_rowPfS_S_i_param_3];
	cvta.to.global.u64 	%rd1, %rd7;
	cvta.to.global.u64 	%rd2, %rd9;
	cvta.to.global.u64 	%rd3, %rd8;
	mov.u32 	%r24, %ctaid.x;
	mov.u32 	%r25, %ntid.x;
	mov.u32 	%r26, %tid.x;
	mad.lo.s32 	%r1, %r24, %r25, %r26;
	setp.ge.s32 	%p1, %r1, %r23;
	setp.lt.s32 	%p2, %r23, 1;
	or.pred  	%p3, %p1, %p2;
	@%p3 bra 	$L__BB1_13;
	mul.lo.s32 	%r2, %r23, %r1;
	and.b32  	%r3, %r23, 15;
	setp.lt.u32 	%p4, %r23, 16;
	mov.b32 	%r33, 0;
	@%p4 bra 	$L__BB1_4;
	and.b32  	%r33, %r23, 2147483632;
	neg.s32 	%r31, %r33;
	add.s64 	%rd4, %rd3, 32;
	add.s64 	%rd5, %rd2, 32;
	add.s64 	%rd6, %rd1, 32;
	mov.u32 	%r30, %r2;
$L__BB1_3:
	.pragma "nounroll";
	mul.wide.s32 	%rd10, %r30, 4;
	add.s64 	%rd11, %rd4, %rd10;
	add.s64 	%rd12, %rd5, %rd10;
	add.s64 	%rd13, %rd6, %rd10;
	ld.global.f32 	%f1, [%rd11+-32];
	ld.global.f32 	%f2, [%rd12+-32];
	add.f32 	%f3, %f1, %f2;
	st.global.f32 	[%rd13+-32], %f3;
	ld.global.f32 	%f4, [%rd11+-28];
	ld.global.f32 	%f5, [%rd12+-28];
	add.f32 	%f6, %f4, %f5;
	st.global.f32 	[%rd13+-28], %f6;
	ld.global.f32 	%f7, [%rd11+-24];
	ld.global.f32 	%f8, [%rd12+-24];
	add.f32 	%f9, %f7, %f8;
	st.global.f32 	[%rd13+-24], %f9;
	ld.global.f32 	%f10, [%rd11+-20];
	ld.global.f32 	%f11, [%rd12+-20];
	add.f32 	%f12, %f10, %f11;
	st.global.f32 	[%rd13+-20], %f12;
	ld.global.f32 	%f13, [%rd11+-16];
	ld.global.f32 	%f14, [%rd12+-16];
	add.f32 	%f15, %f13, %f14;
	st.global.f32 	[%rd13+-16], %f15;
	ld.global.f32 	%f16, [%rd11+-12];
	ld.global.f32 	%f17, [%rd12+-12];
	add.f32 	%f18, %f16, %f17;
	st.global.f32 	[%rd13+-12], %f18;
	ld.global.f32 	%f19, [%rd11+-8];
	ld.global.f32 	%f20, [%rd12+-8];
	add.f32 	%f21, %f19, %f20;
	st.global.f32 	[%rd13+-8], %f21;
	ld.global.f32 	%f22, [%rd11+-4];
	ld.global.f32 	%f23, [%rd12+-4];
	add.f32 	%f24, %f22, %f23;
	st.global.f32 	[%rd13+-4], %f24;
	ld.global.f32 	%f25, [%rd11];
	ld.global.f32 	%f26, [%rd12];
	add.f32 	%f27, %f25, %f26;
	st.global.f32 	[%rd13], %f27;
	ld.global.f32 	%f28, [%rd11+4];
	ld.global.f32 	%f29, [%rd12+4];
	add.f32 	%f30, %f28, %f29;
	st.global.f32 	[%rd13+4], %f30;
	ld.global.f32 	%f31, [%rd11+8];
	ld.global.f32 	%f32, [%rd12+8];
	add.f32 	%f33, %f31, %f32;
	st.global.f32 	[%rd13+8], %f33;
	ld.global.f32 	%f34, [%rd11+12];
	ld.global.f32 	%f35, [%rd12+12];
	add.f32 	%f36, %f34, %f35;
	st.global.f32 	[%rd13+12], %f36;
	ld.global.f32 	%f37, [%rd11+16];
	ld.global.f32 	%f38, [%rd12+16];
	add.f32 	%f39, %f37, %f38;
	st.global.f32 	[%rd13+16], %f39;
	ld.global.f32 	%f40, [%rd11+20];
	ld.global.f32 	%f41, [%rd12+20];
	add.f32 	%f42, %f40, %f41;
	st.global.f32 	[%rd13+20], %f42;
	ld.global.f32 	%f43, [%rd11+24];
	ld.global.f32 	%f44, [%rd12+24];
	add.f32 	%f45, %f43, %f44;
	st.global.f32 	[%rd13+24], %f45;
	ld.global.f32 	%f46, [%rd11+28];
	ld.global.f32 	%f47, [%rd12+28];
	add.f32 	%f48, %f46, %f47;
	st.global.f32 	[%rd13+28], %f48;
	add.s32 	%r31, %r31, 16;
	add.s32 	%r30, %r30, 16;
	setp.ne.s32 	%p5, %r31, 0;
	@%p5 bra 	$L__BB1_3;
$L__BB1_4:
	setp.eq.s32 	%p6, %r3, 0;
	@%p6 bra 	$L__BB1_13;
	and.b32  	%r11, %r23, 7;
	setp.lt.u32 	%p7, %r3, 8;
	@%p7 bra 	$L__BB1_7;
	add.s32 	%r28, %r33, %r2;
	mul.wide.s32 	%rd14, %r28, 4;
	add.s64 	%rd15, %rd3, %rd14;
	ld.global.f32 	%f49, [%rd15];
	add.s64 	%rd16, %rd2, %rd14;
	ld.global.f32 	%f50, [%rd16];
	add.f32 	%f51, %f49, %f50;
	add.s64 	%rd17, %rd1, %rd14;
	st.global.f32 	[%rd17], %f51;
	ld.global.f32 	%f52, [%rd15+4];
	ld.global.f32 	%f53, [%rd16+4];
	add.f32 	%f54, %f52, %f53;
	st.global.f32 	[%rd17+4], %f54;
	ld.global.f32 	%f55, [%rd15+8];
	ld.global.f32 	%f56, [%rd16+8];
	add.f32 	%f57, %f55, %f56;
	st.global.f32 	[%rd17+8], %f57;
	ld.global.f32 	%f58, [%rd15+12];
	ld.global.f32 	%f59, [%rd16+12];
	add.f32 	%f60, %f58, %f59;
	st.global.f32 	[%rd17+12], %f60;
	ld.global.f32 	%f61, [%rd15+16];
	ld.global.f32 	%f62, [%rd16+16];
	add.f32 	%f63, %f61, %f62;
	st.global.f32 	[%rd17+16], %f63;
	ld.global.f32 	%f64, [%rd15+20];
	ld.global.f32 	%f65, [%rd16+20];
	add.f32 	%f66, %f64, %f65;
	st.global.f32 	[%rd17+20], %f66;
	ld.global.f32 	%f67, [%rd15+24];
	ld.global.f32 	%f68, [%rd16+24];
	add.f32 	%f69, %f67, %f68;
	st.global.f32 	[%rd17+24], %f69;
	ld.global.f32 	%f70, [%rd15+28];
	ld.global.f32 	%f71, [%rd16+28];
	add.f32 	%f72, %f70, %f71;
	st.global.f32 	[%rd17+28], %f72;
	add.s32 	%r33, %r33, 8;
$L__BB1_7:
	setp.eq.s32 	%p8, %r11, 0;
	@%p8 bra 	$L__BB1_13;
	and.b32  	%r14, %r23, 3;
	setp.lt.u32 	%p9, %r11, 4;
	@%p9 bra 	$L__BB1_10;
	add.s32 	%r29, %r33, %r2;
	mul.wide.s32 	%rd18, %r29, 4;
	add.s64 	%rd19, %rd3, %rd18;
	ld.global.f32 	%f73, [%rd19];
	add.s64 	%rd20, %rd2, %rd18;
	ld.global.f32 	%f74, [%rd20];
	add.f32 	%f75, %f73, %f74;
	add.s64 	%rd21, %rd1, %rd18;
	st.global.f32 	[%rd21], %f75;
	ld.global.f32 	%f76, [%rd19+4];
	ld.global.f32 	%f77, [%rd20+4];
	add.f32 	%f78, %f76, %f77;
	st.global.f32 	[%rd21+4], %f78;
	ld.global.f32 	%f79, [%rd19+8];
	ld.global.f32 	%f80, [%rd20+8];
	add.f32 	%f81, %f79, %f80;
	st.global.f32 	[%rd21+8], %f81;
	ld.global.f32 	%f82, [%rd19+12];
	ld.global.f32 	%f83, [%rd20+12];
	add.f32 	%f84, %f82, %f83;
	st.global.f32 	[%rd21+12], %f84;
	add.s32 	%r33, %r33, 4;
$L__BB1_10:
	setp.eq.s32 	%p10, %r14, 0;
	@%p10 bra 	$L__BB1_13;
	add.s32 	%r36, %r33, %r2;
	neg.s32 	%r35, %r14;
$L__BB1_12:
	.pragma "nounroll";
	mul.wide.s32 	%rd22, %r36, 4;
	add.s64 	%rd23, %rd1, %rd22;
	add.s64 	%rd24, %rd2, %rd22;
	add.s64 	%rd25, %rd3, %rd22;
	ld.global.f32 	%f85, [%rd25];
	ld.global.f32 	%f86, [%rd24];
	add.f32 	%f87, %f85, %f86;
	st.global.f32 	[%rd23], %f87;
	add.s32 	%r36, %r36, 1;
	add.s32 	%r35, %r35, 1;
	setp.ne.s32 	%p11, %r35, 0;
	@%p11 bra 	$L__BB1_12;
$L__BB1_13:
	ret;

}
	// .globl	_Z14thread_per_colPfS_S_i
.visible .entry _Z14thread_per_colPfS_S_i(
	.param .u64 .ptr .align 1 _Z14thread_per_colPfS_S_i_param_0,
	.param .u64 .ptr .align 1 _Z14thread_per_colPfS_S_i_param_1,
	.param .u64 .ptr .align 1 _Z14thread_per_colPfS_S_i_param_2,
	.param .u32 _Z14thread_per_colPfS_S_i_param_3
)
{
	.reg .pred 	%p<12>;
	.reg .b32 	%r<38>;
	.reg .b32 	%f<88>;
	.reg .b64 	%rd<101>;

	ld.param.u64 	%rd4, [_Z14thread_per_colPfS_S_i_param_0];
	ld.param.u64 	%rd5, [_Z14thread_per_colPfS_S_i_param_1];
	ld.param.u64 	%rd6, [_Z14thread_per_colPfS_S_i_param_2];
	ld.param.u32 	%r23, [_Z14thread_per_colPfS_S_i_param_3];
	cvta.to.global.u64 	%rd1, %rd4;
	cvta.to.global.u64 	%rd2, %rd6;
	cvta.to.global.u64 	%rd3, %rd5;
	mov.u32 	%r24, %ctaid.x;
	mov.u32 	%r25, %ntid.x;
	mov.u32 	%r26, %tid.x;
	mad.lo.s32 	%r1, %r24, %r25, %r26;
	setp.ge.s32 	%p1, %r1, %r23;
	setp.lt.s32 	%p2, %r23, 1;
	or.pred  	%p3, %p1, %p2;
	@%p3 bra 	$L__BB2_13;
	add.s32 	%r28, %r23, -1;
	and.b32  	%r2, %r23, 15;
	setp.lt.u32 	%p4, %r28, 15;
	mov.b32 	%r34, 0;
	@%p4 bra 	$L__BB2_4;
	and.b32  	%r34, %r23, 2147483632;
	neg.s32 	%r32, %r34;
	shl.b32 	%r5, %r23, 4;
	mul.wide.u32 	%rd11, %r23, 4;
	mov.u32 	%r31, %r1;
$L__BB2_3:
	.pragma "nounroll";
	mul.wide.s32 	%rd7, %r31, 4;
	add.s64 	%rd8, %rd3, %rd7;
	ld.global.f32 	%f1, [%rd8];
	add.s64 	%rd9, %rd2, %rd7;
	ld.global.f32 	%f2, [%rd9];
	add.f32 	%f3, %f1, %f2;
	add.s64 	%rd10, %rd1, %rd7;
	st.global.f32 	[%rd10], %f3;
	add.s64 	%rd12, %rd8, %rd11;
	ld.global.f32 	%f4, [%rd12];
	add.s64 	%rd13, %rd9, %rd11;
	ld.global.f32 	%f5, [%rd13];
	add.f32 	%f6, %f4, %f5;
	add.s64 	%rd14, %rd10, %rd11;
	st.global.f32 	[%rd14], %f6;
	add.s64 	%rd15, %rd12, %rd11;
	ld.global.f32 	%f7, [%rd15];
	add.s64 	%rd16, %rd13, %rd11;
	ld.global.f32 	%f8, [%rd16];
	add.f32 	%f9, %f7, %f8;
	add.s64 	%rd17, %rd14, %rd11;
	st.global.f32 	[%rd17], %f9;
	add.s64 	%rd18, %rd15, %rd11;
	ld.global.f32 	%f10, [%rd18];
	add.s64 	%rd19, %rd16, %rd11;
	ld.global.f32 	%f11, [%rd19];
	add.f32 	%f12, %f10, %f11;
	add.s64 	%rd20, %rd17, %rd11;
	st.global.f32 	[%rd20], %f12;
	add.s64 	%rd21, %rd18, %rd11;
	ld.global.f32 	%f13, [%rd21];
	add.s64 	%rd22, %rd19, %rd11;
	ld.global.f32 	%f14, [%rd22];
	add.f32 	%f15, %f13, %f14;
	add.s64 	%rd23, %rd20, %rd11;
	st.global.f32 	[%rd23], %f15;
	add.s64 	%rd24, %rd21, %rd11;
	ld.global.f32 	%f16, [%rd24];
	add.s64 	%rd25, %rd22, %rd11;
	ld.global.f32 	%f17, [%rd25];
	add.f32 	%f18, %f16, %f17;
	add.s64 	%rd26, %rd23, %rd11;
	st.global.f32 	[%rd26], %f18;
	add.s64 	%rd27, %rd24, %rd11;
	ld.global.f32 	%f19, [%rd27];
	add.s64 	%rd28, %rd25, %rd11;
	ld.global.f32 	%f20, [%rd28];
	add.f32 	%f21, %f19, %f20;
	add.s64 	%rd29, %rd26, %rd11;
	st.global.f32 	[%rd29], %f21;
	add.s64 	%rd30, %rd27, %rd11;
	ld.global.f32 	%f22, [%rd30];
	add.s64 	%rd31, %rd28, %rd11;
	ld.global.f32 	%f23, [%rd31];
	add.f32 	%f24, %f22, %f23;
	add.s64 	%rd32, %rd29, %rd11;
	st.global.f32 	[%rd32], %f24;
	add.s64 	%rd33, %rd30, %rd11;
	ld.global.f32 	%f25, [%rd33];
	add.s64 	%rd34, %rd31, %rd11;
	ld.global.f32 	%f26, [%rd34];
	add.f32 	%f27, %f25, %f26;
	add.s64 	%rd35, %rd32, %rd11;
	st.global.f32 	[%rd35], %f27;
	add.s64 	%rd36, %rd33, %rd11;
	ld.global.f32 	%f28, [%rd36];
	add.s64 	%rd37, %rd34, %rd11;
	ld.global.f32 	%f29, [%rd37];
	add.f32 	%f30, %f28, %f29;
	add.s64 	%rd38, %rd35, %rd11;
	st.global.f32 	[%rd38], %f30;
	add.s64 	%rd39, %rd36, %rd11;
	ld.global.f32 	%f31, [%rd39];
	add.s64 	%rd40, %rd37, %rd11;
	ld.global.f32 	%f32, [%rd40];
	add.f32 	%f33, %f31, %f32;
	add.s64 	%rd41, %rd38, %rd11;
	st.global.f32 	[%rd41], %f33;
	add.s64 	%rd42, %rd39, %rd11;
	ld.global.f32 	%f34, [%rd42];
	add.s64 	%rd43, %rd40, %rd11;
	ld.global.f32 	%f35, [%rd43];
	add.f32 	%f36, %f34, %f35;
	add.s64 	%rd44, %rd41, %rd11;
	st.global.f32 	[%rd44], %f36;
	add.s64 	%rd45, %rd42, %rd11;
	ld.global.f32 	%f37, [%rd45];
	add.s64 	%rd46, %rd43, %rd11;
	ld.global.f32 	%f38, [%rd46];
	add.f32 	%f39, %f37, %f38;
	add.s64 	%rd47, %rd44, %rd11;
	st.global.f32 	[%rd47], %f39;
	add.s64 	%rd48, %rd45, %rd11;
	ld.global.f32 	%f40, [%rd48];
	add.s64 	%rd49, %rd46, %rd11;
	ld.global.f32 	%f41, [%rd49];
	add.f32 	%f42, %f40, %f41;
	add.s64 	%rd50, %rd47, %rd11;
	st.global.f32 	[%rd50], %f42;
	add.s64 	%rd51, %rd48, %rd11;
	ld.global.f32 	%f43, [%rd51];
	add.s64 	%rd52, %rd49, %rd11;
	ld.global.f32 	%f44, [%rd52];
	add.f32 	%f45, %f43, %f44;
	add.s64 	%rd53, %rd50, %rd11;
	st.global.f32 	[%rd53], %f45;
	add.s64 	%rd54, %rd51, %rd11;
	ld.global.f32 	%f46, [%rd54];
	add.s64 	%rd55, %rd52, %rd11;
	ld.global.f32 	%f47, [%rd55];
	add.f32 	%f48, %f46, %f47;
	add.s64 	%rd56, %rd53, %rd11;
	st.global.f32 	[%rd56], %f48;
	add.s32 	%r32, %r32, 16;
	add.s32 	%r31, %r31, %r5;
	setp.ne.s32 	%p5, %r32, 0;
	@%p5 bra 	$L__BB2_3;
$L__BB2_4:
	setp.eq.s32 	%p6, %r2, 0;
	@%p6 bra 	$L__BB2_13;
	and.b32  	%r11, %r23, 7;
	setp.lt.u32 	%p7, %r2, 8;
	@%p7 bra 	$L__BB2_7;
	mad.lo.s32 	%r29, %r34, %r23, %r1;
	mul.wide.s32 	%rd57, %r29, 4;
	add.s64 	%rd58, %rd3, %rd57;
	ld.global.f32 	%f49, [%rd58];
	add.s64 	%rd59, %rd2, %rd57;
	ld.global.f32 	%f50, [%rd59];
	add.f32 	%f51, %f49, %f50;
	add.s64 	%rd60, %rd1, %rd57;
	st.global.f32 	[%rd60], %f51;
	mul.wide.u32 	%rd61, %r23, 4;
	add.s64 	%rd62, %rd58, %rd61;
	ld.global.f32 	%f52, [%rd62];
	add.s64 	%rd63, %rd59, %rd61;
	ld.global.f32 	%f53, [%rd63];
	add.f32 	%f54, %f52, %f53;
	add.s64 	%rd64, %rd60, %rd61;
	st.global.f32 	[%rd64], %f54;
	add.s64 	%rd65, %rd62, %rd61;
	ld.global.f32 	%f55, [%rd65];
	add.s64 	%rd66, %rd63, %rd61;
	ld.global.f32 	%f56, [%rd66];
	add.f32 	%f57, %f55, %f56;
	add.s64 	%rd67, %rd64, %rd61;
	st.global.f32 	[%rd67], %f57;
	add.s64 	%rd68, %rd65, %rd61;
	ld.global.f32 	%f58, [%rd68];
	add.s64 	%rd69, %rd66, %rd61;
	ld.global.f32 	%f59, [%rd69];
	add.f32 	%f60, %f58, %f59;
	add.s64 	%rd70, %rd67, %rd61;
	st.global.f32 	[%rd70], %f60;
	add.s64 	%rd71, %rd68, %rd61;
	ld.global.f32 	%f61, [%rd71];
	add.s64 	%rd72, %rd69, %rd61;
	ld.global.f32 	%f62, [%rd72];
	add.f32 	%f63, %f61, %f62;
	add.s64 	%rd73, %rd70, %rd61;
	st.global.f32 	[%rd73], %f63;
	add.s64 	%rd74, %rd71, %rd61;
	ld.global.f32 	%f64, [%rd74];
	add.s64 	%rd75, %rd72, %rd61;
	ld.global.f32 	%f65, [%rd75];
	add.f32 	%f66, %f64, %f65;
	add.s64 	%rd76, %rd73, %rd61;
	st.global.f32 	[%rd76], %f66;
	add.s64 	%rd77, %rd74, %rd61;
	ld.global.f32 	%f67, [%rd77];
	add.s64 	%rd78, %rd75, %rd61;
	ld.global.f32 	%f68, [%rd78];
	add.f32 	%f69, %f67, %f68;
	add.s64 	%rd79, %rd76, %rd61;
	st.global.f32 	[%rd79], %f69;
	add.s64 	%rd80, %rd77, %rd61;
	ld.global.f32 	%f70, [%rd80];
	add.s64 	%rd81, %rd78, %rd61;
	ld.global.f32 	%f71, [%rd81];
	add.f32 	%f72, %f70, %f71;
	add.s64 	%rd82, %rd79, %rd61;
	st.global.f32 	[%rd82], %f72;
	add.s32 	%r34, %r34, 8;
$L__BB2_7:
	setp.eq.s32 	%p8, %r11, 0;
	@%p8 bra 	$L__BB2_13;
	and.b32  	%r14, %r23, 3;
	setp.lt.u32 	%p9, %r11, 4;
	@%p9 bra 	$L__BB2_10;
	mad.lo.s32 	%r30, %r34, %r23, %r1;
	mul.wide.s32 	%rd83, %r30, 4;
	add.s64 	%rd84, %rd3, %rd83;
	ld.global.f32 	%f73, [%rd84];
	add.s64 	%rd85, %rd2, %rd83;
	ld.global.f32 	%f74, [%rd85];
	add.f32 	%f75, %f73, %f74;
	add.s64 	%rd86, %rd1, %rd83;
	st.global.f32 	[%rd86], %f75;
	mul.wide.u32 	%rd87, %r23, 4;
	add.s64 	%rd88, %rd84, %rd87;
	ld.global.f32 	%f76, [%rd88];
	add.s64 	%rd89, %rd85, %rd87;
	ld.global.f32 	%f77, [%rd89];
	add.f32 	%f78, %f76, %f77;
	add.s64 	%rd90, %rd86, %rd87;
	st.global.f32 	[%rd90], %f78;
	add.s64 	%rd91, %rd88, %rd87;
	ld.global.f32 	%f79, [%rd91];
	add.s64 	%rd92, %rd89, %rd87;
	ld.global.f32 	%f80, [%rd92];
	add.f32 	%f81, %f79, %f80;
	add.s64 	%rd93, %rd90, %rd87;
	st.global.f32 	[%rd93], %f81;
	add.s64 	%rd94, %rd91, %rd87;
	ld.global.f32 	%f82, [%rd94];
	add.s64 	%rd95, %rd92, %rd87;
	ld.global.f32 	%f83, [%rd95];
	add.f32 	%f84, %f82, %f83;
	add.s64 	%rd96, %rd93, %rd87;
	st.global.f32 	[%rd96], %f84;
	add.s32 	%r34, %r34, 4;
$L__BB2_10:
	setp.eq.s32 	%p10, %r14, 0;
	@%p10 bra 	$L__BB2_13;
	mad.lo.s32 	%r37, %r34, %r23, %r1;
	neg.s32 	%r36, %r14;
$L__BB2_12:
	.pragma "nounroll";
	mul.wide.s32 	%rd97, %r37, 4;
	add.s64 	%rd98, %rd1, %rd97;
	add.s64 	%rd99, %rd2, %rd97;
	add.s64 	%rd100, %rd3, %rd97;
	ld.global.f32 	%f85, [%rd100];
	ld.global.f32 	%f86, [%rd99];
	add.f32 	%f87, %f85, %f86;
	st.global.f32 	[%rd98], %f87;
	add.s32 	%r37, %r37, %r23;
	add.s32 	%r36, %r36, 1;
	setp.ne.s32 	%p11, %r36, 0;
	@%p11 bra 	$L__BB2_12;
$L__BB2_13:
	ret;

}


// ===== COMPILED SASS (sm_100) =====

	.target	sm_100

	.elftype	@"ET_EXEC"


//--------------------- .note.nv.tkinfo           --------------------------
	.section	.note.nv.tkinfo,"",@"SHT_NOTE"
	.sectionflags	@"SHF_NOTE_NV_TKINFO"
	.tkinfo
        /*0018*/ 	.word	0x00000002
        /*0030*/ 	.string	""
        /*0030*/ 	.string	"ptxas"
        /*0030*/ 	.string	"Cuda compilation tools, release 13.0, V13.0.88"
        /*0030*/ 	.string	"Build cuda_13.0.r13.0/compiler.36424714_0"
        /*0030*/ 	.string	"-arch sm_100 -m 64 "



//--------------------- .note.nv.cuinfo           --------------------------
	.section	.note.nv.cuinfo,"",@"SHT_NOTE"
	.sectionflags	@"SHF_NOTE_NV_CUINFO"
        /*0018*/ 	.short	0x0002
        /*001a*/ 	.short	0x0064
        /*001c*/ 	.short	0x0082
	.zero		2


//--------------------- .nv.info                  --------------------------
	.section	.nv.info,"",@"SHT_CUDA_INFO"
	.align	4


	//----- nvinfo : EIATTR_REGCOUNT
	.align		4
        /*0000*/ 	.byte	0x04, 0x2f
        /*0002*/ 	.short	(.L_1 - .L_0)
	.align		4
.L_0:
        /*0004*/ 	.word	index@(_Z18element_per_threadPfS_S_i)
        /*0008*/ 	.word	0x0000000c


	//----- nvinfo : EIATTR_FRAME_SIZE
	.align		4
.L_1:
        /*000c*/ 	.byte	0x04, 0x11
        /*000e*/ 	.short	(.L_3 - .L_2)
	.align		4
.L_2:
        /*0010*/ 	.word	index@(_Z18element_per_threadPfS_S_i)
        /*0014*/ 	.word	0x00000000


	//----- nvinfo : EIATTR_REGCOUNT
	.align		4
.L_3:
        /*0018*/ 	.byte	0x04, 0x2f
        /*001a*/ 	.short	(.L_5 - .L_4)
	.align		4
.L_4:
        /*001c*/ 	.word	index@(_Z14thread_per_rowPfS_S_i)
        /*0020*/ 	.word	0x00000016


	//----- nvinfo : EIATTR_FRAME_SIZE
	.align		4
.L_5:
        /*0024*/ 	.byte	0x04, 0x11
        /*0026*/ 	.short	(.L_7 - .L_6)
	.align		4
.L_6:
        /*0028*/ 	.word	index@(_Z14thread_per_rowPfS_S_i)
        /*002c*/ 	.word	0x00000000


	//----- nvinfo : EIATTR_REGCOUNT
	.align		4
.L_7:
        /*0030*/ 	.byte	0x04, 0x2f
        /*0032*/ 	.short	(.L_9 - .L_8)
	.align		4
.L_8:
        /*0034*/ 	.word	index@(_Z14thread_per_colPfS_S_i)
        /*0038*/ 	.word	0x0000001c


	//----- nvinfo : EIATTR_FRAME_SIZE
	.align		4
.L_9:
        /*003c*/ 	.byte	0x04, 0x11
        /*003e*/ 	.short	(.L_11 - .L_10)
	.align		4
.L_10:
        /*0040*/ 	.word	index@(_Z14thread_per_colPfS_S_i)
        /*0044*/ 	.word	0x00000000


	//----- nvinfo : EIATTR_MIN_STACK_SIZE
	.align		4
.L_11:
        /*0048*/ 	.byte	0x04, 0x12
        /*004a*/ 	.short	(.L_13 - .L_12)
	.align		4
.L_12:
        /*004c*/ 	.word	index@(_Z14thread_per_colPfS_S_i)
        /*0050*/ 	.word	0x00000000


	//----- nvinfo : EIATTR_MIN_STACK_SIZE
	.align		4
.L_13:
        /*0054*/ 	.byte	0x04, 0x12
        /*0056*/ 	.short	(.L_15 - .L_14)
	.align		4
.L_14:
        /*0058*/ 	.word	index@(_Z14thread_per_rowPfS_S_i)
        /*005c*/ 	.word	0x00000000


	//----- nvinfo : EIATTR_MIN_STACK_SIZE
	.align		4
.L_15:
        /*0060*/ 	.byte	0x04, 0x12
        /*0062*/ 	.short	(.L_17 - .L_16)
	.align		4
.L_16:
        /*0064*/ 	.word	index@(_Z18element_per_threadPfS_S_i)
        /*0068*/ 	.word	0x00000000
.L_17:


//--------------------- .nv.compat                --------------------------
	.section	.nv.compat,"",@"SHT_CUDA_COMPAT_INFO"
	.align	4
        /*0000*/ 	.byte	0x02, 0x09, 0x00, 0x00, 0x02, 0x02, 0x01, 0x00, 0x02, 0x05, 0x05, 0x00, 0x03, 0x07, 0x01, 0x01
        /*0010*/ 	.byte	0x02, 0x03, 0x00, 0x00, 0x02, 0x06, 0x01, 0x00, 0x04, 0x0b, 0x08, 0x00, 0x09, 0x00, 0x00, 0x00
        /*0020*/ 	.byte	0x00, 0x00, 0x00, 0x00


//--------------------- .nv.info._Z14thread_per_colPfS_S_i --------------------------
	.section	.nv.info._Z14thread_per_colPfS_S_i,"",@"SHT_CUDA_INFO"
	.sectionflags	@""
	.align	4


	//----- nvinfo : EIATTR_CUDA_API_VERSION
	.align		4
        /*0000*/ 	.byte	0x04, 0x37
        /*0002*/ 	.short	(.L_19 - .L_18)
.L_18:
        /*0004*/ 	.word	0x00000082


	//----- nvinfo : EIATTR_KPARAM_INFO
	.align		4
.L_19:
        /*0008*/ 	.byte	0x04, 0x17
        /*000a*/ 	.short	(.L_21 - .L_20)
.L_20:
        /*000c*/ 	.word	0x00000000
        /*0010*/ 	.short	0x0003
        /*0012*/ 	.short	0x0018
        /*0014*/ 	.byte	0x00, 0xf0, 0x11, 0x00


	//----- nvinfo : EIATTR_KPARAM_INFO
	.align		4
.L_21:
        /*0018*/ 	.byte	0x04, 0x17
        /*001a*/ 	.short	(.L_23 - .L_22)
.L_22:
        /*001c*/ 	.word	0x00000000
        /*0020*/ 	.short	0x0002
        /*0022*/ 	.short	0x0010
        /*0024*/ 	.byte	0x00, 0xf5, 0x21, 0x00


	//----- nvinfo : EIATTR_KPARAM_INFO
	.align		4
.L_23:
        /*0028*/ 	.byte	0x04, 0x17
        /*002a*/ 	.short	(.L_25 - .L_24)
.L_24:
        /*002c*/ 	.word	0x00000000
        /*0030*/ 	.short	0x0001
        /*0032*/ 	.short	0x0008
        /*0034*/ 	.byte	0x00, 0xf5, 0x21, 0x00


	//----- nvinfo : EIATTR_KPARAM_INFO
	.align		4
.L_25:
        /*0038*/ 	.byte	0x04, 0x17
        /*003a*/ 	.short	(.L_27 - .L_26)
.L_26:
        /*003c*/ 	.word	0x00000000
        /*0040*/ 	.short	0x0000
        /*0042*/ 	.short	0x0000
        /*0044*/ 	.byte	0x00, 0xf5, 0x21, 0x00


	//----- nvinfo : EIATTR_SPARSE_MMA_MASK
	.align		4
.L_27:
        /*0048*/ 	.byte	0x03, 0x50
        /*004a*/ 	.short	0x0000


	//----- nvinfo : EIATTR_MAXREG_COUNT
	.align		4
        /*004c*/ 	.byte	0x03, 0x1b
        /*004e*/ 	.short	0x00ff


	//----- nvinfo : EIATTR_MERCURY_ISA_VERSION
	.align		4
        /*0050*/ 	.byte	0x03, 0x5f
        /*0052*/ 	.short	0x0101


	//----- nvinfo : EIATTR_VRC_CTA_INIT_COUNT
	.align		4
        /*0054*/ 	.byte	0x02, 0x4a
	.zero		1
	.zero		1


	//----- nvinfo : EIATTR_EXIT_INSTR_OFFSETS
	.align		4
        /*0058*/ 	.byte	0x04, 0x1c
        /*005a*/ 	.short	(.L_29 - .L_28)


	//   ....[0]....
.L_28:
        /*005c*/ 	.word	0x00000080


	//   ....[1]....
        /*0060*/ 	.word	0x000008a0


	//   ....[2]....
        /*0064*/ 	.word	0x00000cc0


	//   ....[3]....
        /*0068*/ 	.word	0x00000f20


	//   ....[4]....
        /*006c*/ 	.word	0x00001030


	//----- nvinfo : EIATTR_CBANK_PARAM_SIZE
	.align		4
.L_29:
        /*0070*/ 	.byte	0x03, 0x19
        /*0072*/ 	.short	0x001c


	//----- nvinfo : EIATTR_PARAM_CBANK
	.align		4
        /*0074*/ 	.byte	0x04, 0x0a
        /*0076*/ 	.short	(.L_31 - .L_30)
	.align		4
.L_30:
        /*0078*/ 	.word	index@(.nv.constant0._Z14thread_per_colPfS_S_i)
        /*007c*/ 	.short	0x0380
        /*007e*/ 	.short	0x001c


	//----- nvinfo : EIATTR_SW_WAR
	.align		4
.L_31:
        /*0080*/ 	.byte	0x04, 0x36
        /*0082*/ 	.short	(.L_33 - .L_32)
.L_32:
        /*0084*/ 	.word	0x00000008
.L_33:


//--------------------- .nv.info._Z14thread_per_rowPfS_S_i --------------------------
	.section	.nv.info._Z14thread_per_rowPfS_S_i,"",@"SHT_CUDA_INFO"
	.sectionflags	@""
	.align	4


	//----- nvinfo : EIATTR_CUDA_API_VERSION
	.align		4
        /*0000*/ 	.byte	0x04, 0x37
        /*0002*/ 	.short	(.L_35 - .L_34)
.L_34:
        /*0004*/ 	.word	0x00000082


	//----- nvinfo : EIATTR_KPARAM_INFO
	.align		4
.L_35:
        /*0008*/ 	.byte	0x04, 0x17
        /*000a*/ 	.short	(.L_37 - .L_36)
.L_36:
        /*000c*/ 	.word	0x00000000
        /*0010*/ 	.short	0x0003
        /*0012*/ 	.short	0x0018
        /*0014*/ 	.byte	0x00, 0xf0, 0x11, 0x00


	//----- nvinfo : EIATTR_KPARAM_INFO
	.align		4
.L_37:
        /*0018*/ 	.byte	0x04, 0x17
        /*001a*/ 	.short	(.L_39 - .L_38)
.L_38:
        /*001c*/ 	.word	0x00000000
        /*0020*/ 	.short	0x0002
        /*0022*/ 	.short	0x0010
        /*0024*/ 	.byte	0x00, 0xf5, 0x21, 0x00


	//----- nvinfo : EIATTR_KPARAM_INFO
	.align		4
.L_39:
        /*0028*/ 	.byte	0x04, 0x17
        /*002a*/ 	.short	(.L_41 - .L_40)
.L_40:
        /*002c*/ 	.word	0x00000000
        /*0030*/ 	.short	0x0001
        /*0032*/ 	.short	0x0008
        /*0034*/ 	.byte	0x00, 0xf5, 0x21, 0x00


	//----- nvinfo : EIATTR_KPARAM_INFO
	.align		4
.L_41:
        /*0038*/ 	.byte	0x04, 0x17
        /*003a*/ 	.short	(.L_43 - .L_42)
.L_42:
        /*003c*/ 	.word	0x00000000
        /*0040*/ 	.short	0x0000
        /*0042*/ 	.short	0x0000
        /*0044*/ 	.byte	0x00, 0xf5, 0x21, 0x00


	//----- nvinfo : EIATTR_SPARSE_MMA_MASK
	.align		4
.L_43:
        /*0048*/ 	.byte	0x03, 0x50
        /*004a*/ 	.short	0x0000


	//----- nvinfo : EIATTR_MAXREG_COUNT
	.align		4
        /*004c*/ 	.byte	0x03, 0x1b
        /*004e*/ 	.short	0x00ff


	//----- nvinfo : EIATTR_MERCURY_ISA_VERSION
	.align		4
        /*0050*/ 	.byte	0x03, 0x5f
        /*0052*/ 	.short	0x0101


	//----- nvinfo : EIATTR_VRC_CTA_INIT_COUNT
	.align		4
        /*0054*/ 	.byte	0x02, 0x4a
	.zero		1
	.zero		1


	//----- nvinfo : EIATTR_EXIT_INSTR_OFFSETS
	.align		4
        /*0058*/ 	.byte	0x04, 0x1c
        /*005a*/ 	.short	(.L_45 - .L_44)


	//   ....[0]....
.L_44:
        /*005c*/ 	.word	0x00000080


	//   ....[1]....
        /*0060*/ 	.word	0x00000680


	//   ....[2]....
        /*0064*/ 	.word	0x00000950


	//   ....[3]....
        /*0068*/ 	.word	0x00000b20


	//   ....[4]....
        /*006c*/ 	.word	0x00000c30


	//----- nvinfo : EIATTR_CBANK_PARAM_SIZE
	.align		4
.L_45:
        /*0070*/ 	.byte	0x03, 0x19
        /*0072*/ 	.short	0x001c


	//----- nvinfo : EIATTR_PARAM_CBANK
	.align		4
        /*0074*/ 	.byte	0x04, 0x0a
        /*0076*/ 	.short	(.L_47 - .L_46)
	.align		4
.L_46:
        /*0078*/ 	.word	index@(.nv.constant0._Z14thread_per_rowPfS_S_i)
        /*007c*/ 	.short	0x0380
        /*007e*/ 	.short	0x001c


	//----- nvinfo : EIATTR_SW_WAR
	.align		4
.L_47:
        /*0080*/ 	.byte	0x04, 0x36
        /*0082*/ 	.short	(.L_49 - .L_48)
.L_48:
        /*0084*/ 	.word	0x00000008
.L_49:


//--------------------- .nv.info._Z18element_per_threadPfS_S_i --------------------------
	.section	.nv.info._Z18element_per_threadPfS_S_i,"",@"SHT_CUDA_INFO"
	.sectionflags	@""
	.align	4


	//----- nvinfo : EIATTR_CUDA_API_VERSION
	.align		4
        /*0000*/ 	.byte	0x04, 0x37
        /*0002*/ 	.short	(.L_51 - .L_50)
.L_50:
        /*0004*/ 	.word	0x00000082


	//----- nvinfo : EIATTR_KPARAM_INFO
	.align		4
.L_51:
        /*0008*/ 	.byte	0x04, 0x17
        /*000a*/ 	.short	(.L_53 - .L_52)
.L_52:
        /*000c*/ 	.word	0x00000000
        /*0010*/ 	.short	0x0003
        /*0012*/ 	.short	0x0018
        /*0014*/ 	.byte	0x00, 0xf0, 0x11, 0x00


	//----- nvinfo : EIATTR_KPARAM_INFO
	.align		4
.L_53:
        /*0018*/ 	.byte	0x04, 0x17
        /*001a*/ 	.short	(.L_55 - .L_54)
.L_54:
        /*001c*/ 	.word	0x00000000
        /*0020*/ 	.short	0x0002
        /*0022*/ 	.short	0x0010
        /*0024*/ 	.byte	0x00, 0xf5, 0x21, 0x00


	//----- nvinfo : EIATTR_KPARAM_INFO
	.align		4
.L_55:
        /*0028*/ 	.byte	0x04, 0x17
        /*002a*/ 	.short	(.L_57 - .L_56)
.L_56:
        /*002c*/ 	.word	0x00000000
        /*0030*/ 	.short	0x0001
        /*0032*/ 	.short	0x0008
        /*0034*/ 	.byte	0x00, 0xf5, 0x21, 0x00


	//----- nvinfo : EIATTR_KPARAM_INFO
	.align		4
.L_57:
        /*0038*/ 	.byte	0x04, 0x17
        /*003a*/ 	.short	(.L_59 - .L_58)
.L_58:
        /*003c*/ 	.word	0x00000000
        /*0040*/ 	.short	0x0000
        /*0042*/ 	.short	0x0000
        /*0044*/ 	.byte	0x00, 0xf5, 0x21, 0x00


	//----- nvinfo : EIATTR_SPARSE_MMA_MASK
	.align		4
.L_59:
        /*0048*/ 	.byte	0x03, 0x50
        /*004a*/ 	.short	0x0000


	//----- nvinfo : EIATTR_MAXREG_COUNT
	.align		4
        /*004c*/ 	.byte	0x03, 0x1b
        /*004e*/ 	.short	0x00ff


	//----- nvinfo : EIATTR_MERCURY_ISA_VERSION
	.align		4
        /*0050*/ 	.byte	0x03, 0x5f
        /*0052*/ 	.short	0x0101


	//----- nvinfo : EIATTR_VRC_CTA_INIT_COUNT
	.align		4
        /*0054*/ 	.byte	0x02, 0x4a
	.zero		1
	.zero		1


	//----- nvinfo : EIATTR_EXIT_INSTR_OFFSETS
	.align		4
        /*0058*/ 	.byte	0x04, 0x1c
        /*005a*/ 	.short	(.L_61 - .L_60)


	//   ....[0]....
.L_60:
        /*005c*/ 	.word	0x000000c0


	//   ....[1]....
        /*0060*/ 	.word	0x00000190


	//----- nvinfo : EIATTR_CBANK_PARAM_SIZE
	.align		4
.L_61:
        /*0064*/ 	.byte	0x03, 0x19
        /*0066*/ 	.short	0x001c


	//----- nvinfo : EIATTR_PARAM_CBANK
	.align		4
        /*0068*/ 	.byte	0x04, 0x0a
        /*006a*/ 	.short	(.L_63 - .L_62)
	.align		4
.L_62:
        /*006c*/ 	.word	index@(.nv.constant0._Z18element_per_threadPfS_S_i)
        /*0070*/ 	.short	0x0380
        /*0072*/ 	.short	0x001c


	//----- nvinfo : EIATTR_SW_WAR
	.align		4
.L_63:
        /*0074*/ 	.byte	0x04, 0x36
        /*0076*/ 	.short	(.L_65 - .L_64)
.L_64:
        /*0078*/ 	.word	0x00000008
.L_65:


//--------------------- .nv.callgraph             --------------------------
	.section	.nv.callgraph,"",@"SHT_CUDA_CALLGRAPH"
	.align	4
	.sectionentsize	8
	.align		4
        /*0000*/ 	.word	0x00000000
	.align		4
        /*0004*/ 	.word	0xffffffff
	.align		4
        /*0008*/ 	.word	0x00000000
	.align		4
        /*000c*/ 	.word	0xfffffffe
	.align		4
        /*0010*/ 	.word	0x00000000
	.align		4
        /*0014*/ 	.word	0xfffffffd
	.align		4
        /*0018*/ 	.word	0x00000000
	.align		4
        /*001c*/ 	.word	0xfffffffc


//--------------------- .text._Z14thread_per_colPfS_S_i --------------------------
	.section	.text._Z14thread_per_colPfS_S_i,"ax",@progbits
	.align	128
        .global         _Z14thread_per_colPfS_S_i
        .type           _Z14thread_per_colPfS_S_i,@function
        .size           _Z14thread_per_colPfS_S_i,(.L_x_13 - _Z14thread_per_colPfS_S_i)
        .other          _Z14thread_per_colPfS_S_i,@"STO_CUDA_ENTRY STV_DEFAULT"
_Z14thread_per_colPfS_S_i:
.text._Z14thread_per_colPfS_S_i:
[----:B------:R-:W-:Y:S01]  /*0000*/  LDC R1, c[0x0][0x37c] ;  /* 0x0000df00ff017b82 */ /* 0x000fe20000000800 */
[----:B------:R-:W0:Y:S07]  /*0010*/  S2R R2, SR_TID.X ;  /* 0x0000000000027919 */ /* 0x000e2e0000002100 */
[----:B------:R-:W0:Y:S08]  /*0020*/  S2UR UR4, SR_CTAID.X ;  /* 0x00000000000479c3 */ /* 0x000e300000002500 */
[----:B------:R-:W0:Y:S08]  /*0030*/  LDC R3, c[0x0][0x360] ;  /* 0x0000d800ff037b82 */ /* 0x000e300000000800 */
[----:B------:R-:W1:Y:S01]  /*0040*/  LDC R0, c[0x0][0x398] ;  /* 0x0000e600ff007b82 */ /* 0x000e620000000800 */
[----:B0-----:R-:W-:Y:S01]  /*0050*/  IMAD R3, R3, UR4, R2 ;  /* 0x0000000403037c24 */ /* 0x001fe2000f8e0202 */
[----:B-1----:R-:W-:-:S04]  /*0060*/  ISETP.GE.AND P0, PT, R0, 0x1, PT ;  /* 0x000000010000780c */ /* 0x002fc80003f06270 */
[----:B------:R-:W-:-:S13]  /*0070*/  ISETP.GE.OR P0, PT, R3, R0, !P0 ;  /* 0x000000000300720c */ /* 0x000fda0004706670 */
[----:B------:R-:W-:Y:S05]  /*0080*/  @P0 EXIT ;  /* 0x000000000000094d */ /* 0x000fea0003800000 */
[C---:B------:R-:W-:Y:S01]  /*0090*/  IADD3 R2, PT, PT, R0.reuse, -0x1, RZ ;  /* 0xffffffff00027810 */ /* 0x040fe20007ffe0ff */
[----:B------:R-:W0:Y:S01]  /*00a0*/  LDCU.64 UR4, c[0x0][0x358] ;  /* 0x00006b00ff0477ac */ /* 0x000e220008000a00 */
[----:B------:R-:W-:Y:S02]  /*00b0*/  LOP3.LUT R20, R0, 0xf, RZ, 0xc0, !PT ;  /* 0x0000000f00147812 */ /* 0x000fe400078ec0ff */
[----:B------:R-:W-:Y:S01]  /*00c0*/  ISETP.GE.U32.AND P1, PT, R2, 0xf, PT ;  /* 0x0000000f0200780c */ /* 0x000fe20003f26070 */
[----:B------:R-:W-:Y:S01]  /*00d0*/  HFMA2 R2, -RZ, RZ, 0, 0 ;  /* 0x00000000ff027431 */ /* 0x000fe200000001ff */
[----:B------:R-:W-:-:S11]  /*00e0*/  ISETP.NE.AND P0, PT, R20, RZ, PT ;  /* 0x000000ff1400720c */ /* 0x000fd60003f05270 */
[----:B------:R-:W-:Y:S05]  /*00f0*/  @!P1 BRA `(.L_x_0) ;  /* 0x0000000400e89947 */ /* 0x000fea0003800000 */
[----:B------:R-:W-:Y:S02]  /*0100*/  LOP3.LUT R2, R0, 0x7ffffff0, RZ, 0xc0, !PT ;  /* 0x7ffffff000027812 */ /* 0x000fe400078ec0ff */
[----:B------:R-:W-:Y:S02]  /*0110*/  MOV R5, R3 ;  /* 0x0000000300057202 */ /* 0x000fe40000000f00 */
[----:B------:R-:W-:-:S07]  /*0120*/  IADD3 R4, PT, PT, -R2, RZ, RZ ;  /* 0x000000ff02047210 */ /* 0x000fce0007ffe1ff */
.L_x_1:
[----:B---3--:R-:W1:Y:S08]  /*0130*/  LDC.64 R14, c[0x0][0x388] ;  /* 0x0000e200ff0e7b82 */ /* 0x008e700000000a00 */
[----:B------:R-:W2:Y:S08]  /*0140*/  LDC.64 R16, c[0x0][0x390] ;  /* 0x0000e400ff107b82 */ /* 0x000eb00000000a00 */
[----:B------:R-:W3:Y:S01]  /*0150*/  LDC.64 R6, c[0x0][0x380] ;  /* 0x0000e000ff067b82 */ /* 0x000ee20000000a00 */
[----:B-1----:R-:W-:-:S05]  /*0160*/  IMAD.WIDE R14, R5, 0x4, R14 ;  /* 0x00000004050e7825 */ /* 0x002fca00078e020e */
[----:B0-----:R-:W4:Y:S01]  /*0170*/  LDG.E R8, desc[UR4][R14.64] ;  /* 0x000000040e087981 */ /* 0x001f22000c1e1900 */
[----:B--2---:R-:W-:-:S05]  /*0180*/  IMAD.WIDE R16, R5, 0x4, R16 ;  /* 0x0000000405107825 */ /* 0x004fca00078e0210 */
[----:B------:R-:W4:Y:S01]  /*0190*/  LDG.E R9, desc[UR4][R16.64] ;  /* 0x0000000410097981 */ /* 0x000f22000c1e1900 */
[----:B------:R-:W-:-:S04]  /*01a0*/  IMAD.WIDE.U32 R10, R0, 0x4, R14 ;  /* 0x00000004000a7825 */ /* 0x000fc800078e000e */
[----:B---3--:R-:W-:-:S04]  /*01b0*/  IMAD.WIDE R6, R5, 0x4, R6 ;  /* 0x0000000405067825 */ /* 0x008fc800078e0206 */
[----:B----4-:R-:W-:Y:S01]  /*01c0*/  FADD R21, R8, R9 ;  /* 0x0000000908157221 */ /* 0x010fe20000000000 */
[----:B------:R-:W-:-:S04]  /*01d0*/  IMAD.WIDE.U32 R8, R0, 0x4, R16 ;  /* 0x0000000400087825 */ /* 0x000fc800078e0010 */
[----:B------:R0:W-:Y:S04]  /*01e0*/  STG.E desc[UR4][R6.64], R21 ;  /* 0x0000001506007986 */ /* 0x0001e8000c101904 */
[----:B------:R-:W2:Y:S04]  /*01f0*/  LDG.E R18, desc[UR4][R10.64] ;  /* 0x000000040a127981 */ /* 0x000ea8000c1e1900 */
[----:B------:R-:W2:Y:S01]  /*0200*/  LDG.E R19, desc[UR4][R8.64] ;  /* 0x0000000408137981 */ /* 0x000ea2000c1e1900 */
[----:B------:R-:W-:-:S04]  /*0210*/  IMAD.WIDE.U32 R12, R0, 0x4, R6 ;  /* 0x00000004000c7825 */ /* 0x000fc800078e0006 */
[----:B------:R-:W-:-:S04]  /*0220*/  IMAD.WIDE.U32 R16, R0, 0x4, R10 ;  /* 0x0000000400107825 */ /* 0x000fc800078e000a */
[----:B------:R-:W-:-:S04]  /*0230*/  IMAD.WIDE.U32 R14, R0, 0x4, R8 ;  /* 0x00000004000e7825 */ /* 0x000fc800078e0008 */
[----:B--2---:R-:W-:-:S05]  /*0240*/  FADD R23, R18, R19 ;  /* 0x0000001312177221 */ /* 0x004fca0000000000 */
[----:B------:R1:W-:Y:S04]  /*0250*/  STG.E desc[UR4][R12.64], R23 ;  /* 0x000000170c007986 */ /* 0x0003e8000c101904 */
[----:B------:R-:W2:Y:S04]  /*0260*/  LDG.E R22, desc[UR4][R16.64] ;  /* 0x0000000410167981 */ /* 0x000ea8000c1e1900 */
[----:B------:R-:W2:Y:S01]  /*0270*/  LDG.E R25, desc[UR4][R14.64] ;  /* 0x000000040e197981 */ /* 0x000ea2000c1e1900 */
[----:B------:R-:W-:-:S04]  /*0280*/  IMAD.WIDE.U32 R18, R0, 0x4, R12 ;  /* 0x0000000400127825 */ /* 0x000fc800078e000c */
[----:B------:R-:W-:-:S04]  /*0290*/  IMAD.WIDE.U32 R10, R0, 0x4, R16 ;  /* 0x00000004000a7825 */ /* 0x000fc800078e0010 */
[----:B0-----:R-:W-:-:S04]  /*02a0*/  IMAD.WIDE.U32 R6, R0, 0x4, R14 ;  /* 0x0000000400067825 */ /* 0x001fc800078e000e */
[----:B--2---:R-:W-:-:S05]  /*02b0*/  FADD R25, R22, R25 ;  /* 0x0000001916197221 */ /* 0x004fca0000000000 */
[----:B------:R0:W-:Y:S04]  /*02c0*/  STG.E desc[UR4][R18.64], R25 ;  /* 0x0000001912007986 */ /* 0x0001e8000c101904 */
[----:B------:R-:W2:Y:S04]  /*02d0*/  LDG.E R21, desc[UR4][R10.64] ;  /* 0x000000040a157981 */ /* 0x000ea8000c1e1900 */
[----:B------:R-:W2:Y:S01]  /*02e0*/  LDG.E R22, desc[UR4][R6.64] ;  /* 0x0000000406167981 */ /* 0x000ea2000c1e1900 */
[----:B------:R-:W-:-:S04]  /*02f0*/  IMAD.WIDE.U32 R8, R0, 0x4, R18 ;  /* 0x0000000400087825 */ /* 0x000fc800078e0012 */
[----:B------:R-:W-:-:S04]  /*0300*/  IMAD.WIDE.U32 R16, R0, 0x4, R10 ;  /* 0x0000000400107825 */ /* 0x000fc800078e000a */
[----:B-1----:R-:W-:-:S04]  /*0310*/  IMAD.WIDE.U32 R12, R0, 0x4, R6 ;  /* 0x00000004000c7825 */ /* 0x002fc800078e0006 */
[----:B--2---:R-:W-:-:S05]  /*0320*/  FADD R21, R21, R22 ;  /* 0x0000001615157221 */ /* 0x004fca0000000000 */
        /* <DEDUP_REMOVED lines=8> */
[----:B------:R-:W3:Y:S04]  /*03b0*/  LDG.E R22, desc[UR4][R10.64] ;  /* 0x000000040a167981 */ /* 0x000ee8000c1e1900 */
[----:B0-----:R-:W3:Y:S01]  /*03c0*/  LDG.E R25, desc[UR4][R6.64] ;  /* 0x0000000406197981 */ /* 0x001ee2000c1e1900 */
[----:B------:R-:W-:-:S04]  /*03d0*/  IMAD.WIDE.U32 R18, R0, 0x4, R14 ;  /* 0x0000000400127825 */ /* 0x000fc800078e000e */
[----:B------:R-:W-:-:S04]  /*03e0*/  IMAD.WIDE.U32 R16, R0, 0x4, R10 ;  /* 0x0000000400107825 */ /* 0x000fc800078e000a */
[----:B-1----:R-:W-:-:S04]  /*03f0*/  IMAD.WIDE.U32 R8, R0, 0x4, R6 ;  /* 0x0000000400087825 */ /* 0x002fc800078e0006 */
[----:B---3--:R-:W-:-:S05]  /*0400*/  FADD R25, R22, R25 ;  /* 0x0000001916197221 */ /* 0x008fca0000000000 */
[----:B------:R0:W-:Y:S04]  /*0410*/  STG.E desc[UR4][R18.64], R25 ;  /* 0x0000001912007986 */ /* 0x0001e8000c101904 */
[----:B------:R-:W3:Y:S04]  /*0420*/  LDG.E R21, desc[UR4][R16.64] ;  /* 0x0000000410157981 */ /* 0x000ee8000c1e1900 */
[----:B------:R-:W3:Y:S01]  /*0430*/  LDG.E R22, desc[UR4][R8.64] ;  /* 0x0000000408167981 */ /* 0x000ee2000c1e1900 */
[----:B------:R-:W-:-:S04]  /*0440*/  IMAD.WIDE.U32 R12, R0, 0x4, R18 ;  /* 0x00000004000c7825 */ /* 0x000fc800078e0012 */
[----:B------:R-:W-:-:S04]  /*0450*/  IMAD.WIDE.U32 R10, R0, 0x4, R16 ;  /* 0x00000004000a7825 */ /* 0x000fc800078e0010 */
[----:B------:R-:W-:-:S04]  /*0460*/  IMAD.WIDE.U32 R6, R0, 0x4, R8 ;  /* 0x0000000400067825 */ /* 0x000fc800078e0008 */
[----:B---3--:R-:W-:-:S05]  /*0470*/  FADD R21, R21, R22 ;  /* 0x0000001615157221 */ /* 0x008fca0000000000 */
[----:B------:R1:W-:Y:S04]  /*0480*/  STG.E desc[UR4][R12.64], R21 ;  /* 0x000000150c007986 */ /* 0x0003e8000c101904 */
[----:B------:R-:W3:Y:S04]  /*0490*/  LDG.E R22, desc[UR4][R10.64] ;  /* 0x000000040a167981 */ /* 0x000ee8000c1e1900 */
[----:B--2---:R-:W3:Y:S01]  /*04a0*/  LDG.E R23, desc[UR4][R6.64] ;  /* 0x0000000406177981 */ /* 0x004ee2000c1e1900 */
[----:B------:R-:W-:-:S04]  /*04b0*/  IMAD.WIDE.U32 R14, R0, 0x4, R12 ;  /* 0x00000004000e7825 */ /* 0x000fc800078e000c */
[----:B------:R-:W-:-:S04]  /*04c0*/  IMAD.WIDE.U32 R16, R0, 0x4, R10 ;  /* 0x0000000400107825 */ /* 0x000fc800078e000a */
[----:B------:R-:W-:-:S04]  /*04d0*/  IMAD.WIDE.U32 R8, R0, 0x4, R6 ;  /* 0x0000000400087825 */ /* 0x000fc800078e0006 */
[----:B---3--:R-:W-:-:S05]  /*04e0*/  FADD R23, R22, R23 ;  /* 0x0000001716177221 */ /* 0x008fca0000000000 */
[----:B------:R2:W-:Y:S04]  /*04f0*/  STG.E desc[UR4][R14.64], R23 ;  /* 0x000000170e007986 */ /* 0x0005e8000c101904 */
[----:B------:R-:W3:Y:S04]  /*0500*/  LDG.E R22, desc[UR4][R16.64] ;  /* 0x0000000410167981 */ /* 0x000ee8000c1e1900 */
[----:B0-----:R-:W3:Y:S01]  /*0510*/  LDG.E R25, desc[UR4][R8.64] ;  /* 0x0000000408197981 */ /* 0x001ee2000c1e1900 */
[----:B------:R-:W-:-:S04]  /*0520*/  IMAD.WIDE.U32 R18, R0, 0x4, R14 ;  /* 0x0000000400127825 */ /* 0x000fc800078e000e */
[----:B------:R-:W-:-:S04]  /*0530*/  IMAD.WIDE.U32 R10, R0, 0x4, R16 ;  /* 0x00000004000a7825 */ /* 0x000fc800078e0010 */
[----:B------:R-:W-:-:S04]  /*0540*/  IMAD.WIDE.U32 R6, R0, 0x4, R8 ;  /* 0x0000000400067825 */ /* 0x000fc800078e0008 */
[----:B---3--:R-:W-:-:S05]  /*0550*/  FADD R25, R22, R25 ;  /* 0x0000001916197221 */ /* 0x008fca0000000000 */
[----:B------:R0:W-:Y:S04]  /*0560*/  STG.E desc[UR4][R18.64], R25 ;  /* 0x0000001912007986 */ /* 0x0001e8000c101904 */
[----:B-1----:R-:W3:Y:S04]  /*0570*/  LDG.E R21, desc[UR4][R10.64] ;  /* 0x000000040a157981 */ /* 0x002ee8000c1e1900 */
[----:B------:R-:W3:Y:S01]  /*0580*/  LDG.E R22, desc[UR4][R6.64] ;  /* 0x0000000406167981 */ /* 0x000ee2000c1e1900 */
[----:B------:R-:W-:-:S04]  /*0590*/  IMAD.WIDE.U32 R12, R0, 0x4, R18 ;  /* 0x00000004000c7825 */ /* 0x000fc800078e0012 */
[----:B--2---:R-:W-:-:S04]  /*05a0*/  IMAD.WIDE.U32 R14, R0, 0x4, R10 ;  /* 0x00000004000e7825 */ /* 0x004fc800078e000a */
[----:B------:R-:W-:-:S04]  /*05b0*/  IMAD.WIDE.U32 R8, R0, 0x4, R6 ;  /* 0x0000000400087825 */ /* 0x000fc800078e0006 */
[----:B---3--:R-:W-:-:S05]  /*05c0*/  FADD R21, R21, R22 ;  /* 0x0000001615157221 */ /* 0x008fca0000000000 */
        /* <DEDUP_REMOVED lines=11> */
[----:B-1----:R-:W-:-:S04]  /*0680*/  IMAD.WIDE.U32 R12, R0, 0x4, R10 ;  /* 0x00000004000c7825 */ /* 0x002fc800078e000a */
[----:B------:R-:W-:-:S04]  /*0690*/  IMAD.WIDE.U32 R8, R0, 0x4, R6 ;  /* 0x0000000400087825 */ /* 0x000fc800078e0006 */
        /* <DEDUP_REMOVED lines=23> */
[----:B------:R-:W2:Y:S04]  /*0810*/  LDG.E R10, desc[UR4][R10.64] ;  /* 0x000000040a0a7981 */ /* 0x000ea8000c1e1900 */
[----:B------:R-:W2:Y:S01]  /*0820*/  LDG.E R7, desc[UR4][R6.64] ;  /* 0x0000000406077981 */ /* 0x000ea2000c1e1900 */
[----:B------:R-:W-:-:S04]  /*0830*/  IADD3 R4, PT, PT, R4, 0x10, RZ ;  /* 0x0000001004047810 */ /* 0x000fc80007ffe0ff */
[----:B------:R-:W-:Y:S01]  /*0840*/  ISETP.NE.AND P1, PT, R4, RZ, PT ;  /* 0x000000ff0400720c */ /* 0x000fe20003f25270 */
[C---:B-1----:R-:W-:Y:S01]  /*0850*/  IMAD.WIDE.U32 R14, R0.reuse, 0x4, R18 ;  /* 0x00000004000e7825 */ /* 0x042fe200078e0012 */
[----:B------:R-:W-:-:S03]  /*0860*/  LEA R5, R0, R5, 0x4 ;  /* 0x0000000500057211 */ /* 0x000fc600078e20ff */
[----:B--2---:R-:W-:-:S05]  /*0870*/  FADD R17, R10, R7 ;  /* 0x000000070a117221 */ /* 0x004fca0000000000 */
[----:B------:R3:W-:Y:S03]  /*0880*/  STG.E desc[UR4][R14.64], R17 ;  /* 0x000000110e007986 */ /* 0x0007e6000c101904 */
[----:B------:R-:W-:Y:S05]  /*0890*/  @P1 BRA `(.L_x_1) ;  /* 0xfffffff800241947 */ /* 0x000fea000383ffff */
.L_x_0:
[----:B0-----:R-:W-:Y:S05]  /*08a0*/  @!P0 EXIT ;  /* 0x000000000000894d */ /* 0x001fea0003800000 */
[----:B------:R-:W-:Y:S02]  /*08b0*/  ISETP.GE.U32.AND P0, PT, R20, 0x8, PT ;  /* 0x000000081400780c */ /* 0x000fe40003f06070 */
[----:B---3--:R-:W-:-:S04]  /*08c0*/  LOP3.LUT R18, R0, 0x7, RZ, 0xc0, !PT ;  /* 0x0000000700127812 */ /* 0x008fc800078ec0ff */
[----:B------:R-:W-:-:S07]  /*08d0*/  ISETP.NE.AND P1, PT, R18, RZ, PT ;  /* 0x000000ff1200720c */ /* 0x000fce0003f25270 */
[----:B------:R-:W-:Y:S06]  /*08e0*/  @!P0 BRA `(.L_x_2) ;  /* 0x0000000000f48947 */ /* 0x000fec0003800000 */
[----:B------:R-:W0:Y:S01]  /*08f0*/  LDC.64 R4, c[0x0][0x388] ;  /* 0x0000e200ff047b82 */ /* 0x000e220000000a00 */
[----:B------:R-:W-:-:S07]  /*0900*/  IMAD R11, R2, R0, R3 ;  /* 0x00000000020b7224 */ /* 0x000fce00078e0203 */
[----:B------:R-:W1:Y:S08]  /*0910*/  LDC.64 R6, c[0x0][0x390] ;  /* 0x0000e400ff067b82 */ /* 0x000e700000000a00 */
[----:B------:R-:W2:Y:S01]  /*0920*/  LDC.64 R8, c[0x0][0x380] ;  /* 0x0000e000ff087b82 */ /* 0x000ea20000000a00 */
[----:B0-----:R-:W-:-:S05]  /*0930*/  IMAD.WIDE R4, R11, 0x4, R4 ;  /* 0x000000040b047825 */ /* 0x001fca00078e0204 */
[----:B------:R-:W3:Y:S01]  /*0940*/  LDG.E R10, desc[UR4][R4.64] ;  /* 0x00000004040a7981 */ /* 0x000ee2000c1e1900 */
[----:B-1----:R-:W-:-:S05]  /*0950*/  IMAD.WIDE R6, R11, 0x4, R6 ;  /* 0x000000040b067825 */ /* 0x002fca00078e0206 */
[----:B------:R-:W3:Y:S01]  /*0960*/  LDG.E R13, desc[UR4][R6.64] ;  /* 0x00000004060d7981 */ /* 0x000ee2000c1e1900 */
[----:B--2---:R-:W-:-:S04]  /*0970*/  IMAD.WIDE R8, R11, 0x4, R8 ;  /* 0x000000040b087825 */ /* 0x004fc800078e0208 */
[----:B---3--:R-:W-:Y:S01]  /*0980*/  FADD R19, R10, R13 ;  /* 0x0000000d0a137221 */ /* 0x008fe20000000000 */
[----:B------:R-:W-:-:S04]  /*0990*/  IMAD.WIDE.U32 R10, R0, 0x4, R4 ;  /* 0x00000004000a7825 */ /* 0x000fc800078e0004 */
[C---:B------:R-:W-:Y:S01]  /*09a0*/  IMAD.WIDE.U32 R12, R0.reuse, 0x4, R6 ;  /* 0x00000004000c7825 */ /* 0x040fe200078e0006 */
        /* <DEDUP_REMOVED lines=11> */
[----:B0-----:R-:W-:-:S04]  /*0a60*/  IMAD.WIDE.U32 R8, R0, 0x4, R4 ;  /* 0x0000000400087825 */ /* 0x001fc800078e0004 */
[----:B------:R-:W-:-:S04]  /*0a70*/  IMAD.WIDE.U32 R10, R0, 0x4, R6 ;  /* 0x00000004000a7825 */ /* 0x000fc800078e0006 */
        /* <DEDUP_REMOVED lines=10> */
[----:B-1----:R-:W3:Y:S01]  /*0b20*/  LDG.E R21, desc[UR4][R6.64] ;  /* 0x0000000406157981 */ /* 0x002ee2000c1e1900 */
        /* <DEDUP_REMOVED lines=12> */
[----:B--2---:R-:W2:Y:S04]  /*0bf0*/  LDG.E R19, desc[UR4][R4.64] ;  /* 0x0000000404137981 */ /* 0x004ea8000c1e1900 */
[----:B------:R-:W2:Y:S01]  /*0c00*/  LDG.E R20, desc[UR4][R6.64] ;  /* 0x0000000406147981 */ /* 0x000ea2000c1e1900 */
[----:B------:R-:W-:-:S04]  /*0c10*/  IMAD.WIDE.U32 R12, R0, 0x4, R16 ;  /* 0x00000004000c7825 */ /* 0x000fc800078e0010 */
[----:B------:R-:W-:-:S04]  /*0c20*/  IMAD.WIDE.U32 R8, R0, 0x4, R4 ;  /* 0x0000000400087825 */ /* 0x000fc800078e0004 */
[----:B------:R-:W-:-:S04]  /*0c30*/  IMAD.WIDE.U32 R10, R0, 0x4, R6 ;  /* 0x00000004000a7825 */ /* 0x000fc800078e0006 */
[----:B--2---:R-:W-:-:S05]  /*0c40*/  FADD R19, R19, R20 ;  /* 0x0000001413137221 */ /* 0x004fca0000000000 */
[----:B------:R2:W-:Y:S04]  /*0c50*/  STG.E desc[UR4][R12.64], R19 ;  /* 0x000000130c007986 */ /* 0x0005e8000c101904 */
[----:B------:R-:W0:Y:S04]  /*0c60*/  LDG.E R8, desc[UR4][R8.64] ;  /* 0x0000000408087981 */ /* 0x000e28000c1e1900 */
[----:B------:R-:W0:Y:S01]  /*0c70*/  LDG.E R11, desc[UR4][R10.64] ;  /* 0x000000040a0b7981 */ /* 0x000e22000c1e1900 */
[----:B-1----:R-:W-:Y:S01]  /*0c80*/  IMAD.WIDE.U32 R14, R0, 0x4, R12 ;  /* 0x00000004000e7825 */ /* 0x002fe200078e000c */
[----:B------:R-:W-:-:S03]  /*0c90*/  IADD3 R2, PT, PT, R2, 0x8, RZ ;  /* 0x0000000802027810 */ /* 0x000fc60007ffe0ff */
[----:B0-----:R-:W-:-:S05]  /*0ca0*/  FADD R17, R8, R11 ;  /* 0x0000000b08117221 */ /* 0x001fca0000000000 */
[----:B------:R2:W-:Y:S02]  /*0cb0*/  STG.E desc[UR4][R14.64], R17 ;  /* 0x000000110e007986 */ /* 0x0005e4000c101904 */
.L_x_2:
[----:B------:R-:W-:Y:S05]  /*0cc0*/  @!P1 EXIT ;  /* 0x000000000000994d */ /* 0x000fea0003800000 */
[----:B------:R-:W-:Y:S02]  /*0cd0*/  ISETP.GE.U32.AND P0, PT, R18, 0x4, PT ;  /* 0x000000041200780c */ /* 0x000fe40003f06070 */
[----:B------:R-:W-:-:S04]  /*0ce0*/  LOP3.LUT R4, R0, 0x3, RZ, 0xc0, !PT ;  /* 0x0000000300047812 */ /* 0x000fc800078ec0ff */
[----:B------:R-:W-:-:S07]  /*0cf0*/  ISETP.NE.AND P1, PT, R4, RZ, PT ;  /* 0x000000ff0400720c */ /* 0x000fce0003f25270 */
[----:B------:R-:W-:Y:S06]  /*0d00*/  @!P0 BRA `(.L_x_3) ;  /* 0x0000000000848947 */ /* 0x000fec0003800000 */
[----:B------:R-:W0:Y:S01]  /*0d10*/  LDC.64 R6, c[0x0][0x388] ;  /* 0x0000e200ff067b82 */ /* 0x000e220000000a00 */
[----:B--2---:R-:W-:-:S07]  /*0d20*/  IMAD R13, R2, R0, R3 ;  /* 0x00000000020d7224 */ /* 0x004fce00078e0203 */
[----:B------:R-:W1:Y:S08]  /*0d30*/  LDC.64 R8, c[0x0][0x390] ;  /* 0x0000e400ff087b82 */ /* 0x000e700000000a00 */
[----:B------:R-:W2:Y:S01]  /*0d40*/  LDC.64 R10, c[0x0][0x380] ;  /* 0x0000e000ff0a7b82 */ /* 0x000ea20000000a00 */
[----:B0-----:R-:W-:-:S05]  /*0d50*/  IMAD.WIDE R6, R13, 0x4, R6 ;  /* 0x000000040d067825 */ /* 0x001fca00078e0206 */
[----:B------:R-:W3:Y:S01]  /*0d60*/  LDG.E R5, desc[UR4][R6.64] ;  /* 0x0000000406057981 */ /* 0x000ee2000c1e1900 */
[----:B-1----:R-:W-:-:S05]  /*0d70*/  IMAD.WIDE R8, R13, 0x4, R8 ;  /* 0x000000040d087825 */ /* 0x002fca00078e0208 */
[----:B------:R-:W3:Y:S01]  /*0d80*/  LDG.E R12, desc[UR4][R8.64] ;  /* 0x00000004080c7981 */ /* 0x000ee2000c1e1900 */
[----:B------:R-:W-:-:S04]  /*0d90*/  IMAD.WIDE.U32 R14, R0, 0x4, R8 ;  /* 0x00000004000e7825 */ /* 0x000fc800078e0008 */
[----:B--2---:R-:W-:-:S04]  /*0da0*/  IMAD.WIDE R10, R13, 0x4, R10 ;  /* 0x000000040d0a7825 */ /* 0x004fc800078e020a */
[----:B---3--:R-:W-:Y:S01]  /*0db0*/  FADD R5, R5, R12 ;  /* 0x0000000c05057221 */ /* 0x008fe20000000000 */
        /* <DEDUP_REMOVED lines=18> */
[----:B------:R-:W-:Y:S01]  /*0ee0*/  IMAD.WIDE.U32 R14, R0, 0x4, R18 ;  /* 0x00000004000e7825 */ /* 0x000fe200078e0012 */
[----:B------:R-:W-:-:S03]  /*0ef0*/  IADD3 R2, PT, PT, R2, 0x4, RZ ;  /* 0x0000000402027810 */ /* 0x000fc60007ffe0ff */
[----:B--2---:R-:W-:-:S05]  /*0f00*/  FADD R5, R10, R13 ;  /* 0x0000000d0a057221 */ /* 0x004fca0000000000 */
[----:B------:R1:W-:Y:S02]  /*0f10*/  STG.E desc[UR4][R14.64], R5 ;  /* 0x000000050e007986 */ /* 0x0003e4000c101904 */
.L_x_3:
[----:B------:R-:W-:Y:S05]  /*0f20*/  @!P1 EXIT ;  /* 0x000000000000994d */ /* 0x000fea0003800000 */
[----:B------:R-:W0:Y:S01]  /*0f30*/  LDC.64 R6, c[0x0][0x390] ;  /* 0x0000e400ff067b82 */ /* 0x000e220000000a00 */
[----:B-12---:R-:W-:Y:S01]  /*0f40*/  IMAD R15, R2, R0, R3 ;  /* 0x00000000020f7224 */ /* 0x006fe200078e0203 */
[----:B------:R-:W-:-:S06]  /*0f50*/  IADD3 R14, PT, PT, -R4, RZ, RZ ;  /* 0x000000ff040e7210 */ /* 0x000fcc0007ffe1ff */
[----:B------:R-:W1:Y:S08]  /*0f60*/  LDC.64 R8, c[0x0][0x380] ;  /* 0x0000e000ff087b82 */ /* 0x000e700000000a00 */
[----:B------:R-:W2:Y:S02]  /*0f70*/  LDC.64 R10, c[0x0][0x388] ;  /* 0x0000e200ff0a7b82 */ /* 0x000ea40000000a00 */
.L_x_4:
[----:B0-----:R-:W-:-:S04]  /*0f80*/  IMAD.WIDE R4, R15, 0x4, R6 ;  /* 0x000000040f047825 */ /* 0x001fc800078e0206 */
[C---:B--2---:R-:W-:Y:S02]  /*0f90*/  IMAD.WIDE R12, R15.reuse, 0x4, R10 ;  /* 0x000000040f0c7825 */ /* 0x044fe400078e020a */
[----:B------:R-:W2:Y:S04]  /*0fa0*/  LDG.E R5, desc[UR4][R4.64] ;  /* 0x0000000404057981 */ /* 0x000ea8000c1e1900 */
[----:B------:R-:W2:Y:S01]  /*0fb0*/  LDG.E R12, desc[UR4][R12.64] ;  /* 0x000000040c0c7981 */ /* 0x000ea2000c1e1900 */
[----:B------:R-:W-:Y:S01]  /*0fc0*/  IADD3 R14, PT, PT, R14, 0x1, RZ ;  /* 0x000000010e0e7810 */ /* 0x000fe20007ffe0ff */
[C---:B-1-3--:R-:W-:Y:S01]  /*0fd0*/  IMAD.WIDE R2, R15.reuse, 0x4, R8 ;  /* 0x000000040f027825 */ /* 0x04afe200078e0208 */
[----:B------:R-:W-:Y:S02]  /*0fe0*/  IADD3 R15, PT, PT, R15, R0, RZ ;  /* 0x000000000f0f7210 */ /* 0x000fe40007ffe0ff */
[----:B------:R-:W-:Y:S01]  /*0ff0*/  ISETP.NE.AND P0, PT, R14, RZ, PT ;  /* 0x000000ff0e00720c */ /* 0x000fe20003f05270 */
[----:B--2---:R-:W-:-:S05]  /*1000*/  FADD R17, R12, R5 ;  /* 0x000000050c117221 */ /* 0x004fca0000000000 */
[----:B------:R3:W-:Y:S07]  /*1010*/  STG.E desc[UR4][R2.64], R17 ;  /* 0x0000001102007986 */ /* 0x0007ee000c101904 */
[----:B------:R-:W-:Y:S05]  /*1020*/  @P0 BRA `(.L_x_4) ;  /* 0xfffffffc00d40947 */ /* 0x000fea000383ffff */
[----:B------:R-:W-:Y:S05]  /*1030*/  EXIT ;  /* 0x000000000000794d */ /* 0x000fea0003800000 */
.L_x_5:
[----:B------:R-:W-:-:S00]  /*1040*/  BRA `(.L_x_5) ;  /* 0xfffffffc00fc7947 */ /* 0x000fc0000383ffff */
[----:B------:R-:W-:-:S00]  /*1050*/  NOP ;  /* 0x0000000000007918 */ /* 0x000fc00000000000 */
        /* <DEDUP_REMOVED lines=10> */
.L_x_13:


//--------------------- .text._Z14thread_per_rowPfS_S_i --------------------------
	.section	.text._Z14thread_per_rowPfS_S_i,"ax",@progbits
	.align	128
        .global         _Z14thread_per_rowPfS_S_i
        .type           _Z14thread_per_rowPfS_S_i,@function
        .size           _Z14thread_per_rowPfS_S_i,(.L_x_14 - _Z14thread_per_rowPfS_S_i)
        .other          _Z14thread_per_rowPfS_S_i,@"STO_CUDA_ENTRY STV_DEFAULT"
_Z14thread_per_rowPfS_S_i:
.text._Z14thread_per_rowPfS_S_i:
        /* <DEDUP_REMOVED lines=9> */
[C---:B------:R-:W-:Y:S01]  /*0090*/  ISETP.GE.U32.AND P1, PT, R2.reuse, 0x10, PT ;  /* 0x000000100200780c */ /* 0x040fe20003f26070 */
[----:B------:R-:W-:Y:S01]  /*00a0*/  IMAD R0, R3, R2, RZ ;  /* 0x0000000203007224 */ /* 0x000fe200078e02ff */
[----:B------:R-:W-:Y:S01]  /*00b0*/  LOP3.LUT R14, R2, 0xf, RZ, 0xc0, !PT ;  /* 0x0000000f020e7812 */ /* 0x000fe200078ec0ff */
[----:B------:R-:W0:Y:S01]  /*00c0*/  LDCU.64 UR10, c[0x0][0x358] ;  /* 0x00006b00ff0a77ac */ /* 0x000e220008000a00 */
[----:B------:R-:W-:Y:S02]  /*00d0*/  HFMA2 R3, -RZ, RZ, 0, 0 ;  /* 0x00000000ff037431 */ /* 0x000fe400000001ff */
[----:B------:R-:W-:-:S07]  /*00e0*/  ISETP.NE.AND P0, PT, R14, RZ, PT ;  /* 0x000000ff0e00720c */ /* 0x000fce0003f05270 */
[----:B------:R-:W-:Y:S06]  /*00f0*/  @!P1 BRA `(.L_x_6) ;  /* 0x0000000400609947 */ /* 0x000fec0003800000 */
[----:B------:R-:W1:Y:S01]  /*0100*/  LDCU.128 UR12, c[0x0][0x380] ;  /* 0x00007000ff0c77ac */ /* 0x000e620008000c00 */
[----:B------:R-:W-:Y:S02]  /*0110*/  LOP3.LUT R3, R2, 0x7ffffff0, RZ, 0xc0, !PT ;  /* 0x7ffffff002037812 */ /* 0x000fe400078ec0ff */
[----:B------:R-:W-:Y:S01]  /*0120*/  MOV R10, R0 ;  /* 0x00000000000a7202 */ /* 0x000fe20000000f00 */
[----:B------:R-:W2:Y:S01]  /*0130*/  LDCU.64 UR6, c[0x0][0x390] ;  /* 0x00007200ff0677ac */ /* 0x000ea20008000a00 */
[----:B------:R-:W-:Y:S01]  /*0140*/  IADD3 R11, PT, PT, -R3, RZ, RZ ;  /* 0x000000ff030b7210 */ /* 0x000fe20007ffe1ff */
[----:B-1----:R-:W-:Y:S02]  /*0150*/  UIADD3 UR8, UP0, UPT, UR14, 0x20, URZ ;  /* 0x000000200e087890 */ /* 0x002fe4000ff1e0ff */
[----:B------:R-:W-:Y:S02]  /*0160*/  UIADD3 UR4, UP2, UPT, UR12, 0x20, URZ ;  /* 0x000000200c047890 */ /* 0x000fe4000ff5e0ff */
[----:B--2---:R-:W-:-:S02]  /*0170*/  UIADD3 UR6, UP1, UPT, UR6, 0x20, URZ ;  /* 0x0000002006067890 */ /* 0x004fc4000ff3e0ff */
[----:B------:R-:W-:Y:S02]  /*0180*/  UIADD3.X UR9, UPT, UPT, URZ, UR15, URZ, UP0, !UPT ;  /* 0x0000000fff097290 */ /* 0x000fe400087fe4ff */
[----:B------:R-:W-:Y:S02]  /*0190*/  UIADD3.X UR5, UPT, UPT, URZ, UR13, URZ, UP2, !UPT ;  /* 0x0000000dff057290 */ /* 0x000fe400097fe4ff */
[----:B------:R-:W-:-:S12]  /*01a0*/  UIADD3.X UR7, UPT, UPT, URZ, UR7, URZ, UP1, !UPT ;  /* 0x00000007ff077290 */ /* 0x000fd80008ffe4ff */
.L_x_7:
[----:B------:R-:W-:Y:S02]  /*01b0*/  MOV R4, UR8 ;  /* 0x0000000800047c02 */ /* 0x000fe40008000f00 */
[----:B------:R-:W-:Y:S02]  /*01c0*/  MOV R5, UR9 ;  /* 0x0000000900057c02 */ /* 0x000fe40008000f00 */
[----:B------:R-:W-:Y:S02]  /*01d0*/  MOV R6, UR6 ;  /* 0x0000000600067c02 */ /* 0x000fe40008000f00 */
[----:B------:R-:W-:Y:S01]  /*01e0*/  MOV R7, UR7 ;  /* 0x0000000700077c02 */ /* 0x000fe20008000f00 */
[----:B------:R-:W-:-:S04]  /*01f0*/  IMAD.WIDE R4, R10, 0x4, R4 ;  /* 0x000000040a047825 */ /* 0x000fc800078e0204 */
[----:B------:R-:W-:Y:S01]  /*0200*/  IMAD.WIDE R6, R10, 0x4, R6 ;  /* 0x000000040a067825 */ /* 0x000fe200078e0206 */
[----:B0-----:R-:W2:Y:S04]  /*0210*/  LDG.E R12, desc[UR10][R4.64+-0x20] ;  /* 0xffffe00a040c7981 */ /* 0x001ea8000c1e1900 */
[----:B----4-:R-:W2:Y:S01]  /*0220*/  LDG.E R13, desc[UR10][R6.64+-0x20] ;  /* 0xffffe00a060d7981 */ /* 0x010ea2000c1e1900 */
[----:B------:R-:W-:Y:S02]  /*0230*/  MOV R8, UR4 ;  /* 0x0000000400087c02 */ /* 0x000fe40008000f00 */
[----:B------:R-:W-:-:S03]  /*0240*/  MOV R9, UR5 ;  /* 0x0000000500097c02 */ /* 0x000fc60008000f00 */
[----:B------:R-:W-:-:S04]  /*0250*/  IMAD.WIDE R8, R10, 0x4, R8 ;  /* 0x000000040a087825 */ /* 0x000fc800078e0208 */
[----:B--2---:R-:W-:-:S05]  /*0260*/  FADD R13, R12, R13 ;  /* 0x0000000d0c0d7221 */ /* 0x004fca0000000000 */
[----:B------:R0:W-:Y:S04]  /*0270*/  STG.E desc[UR10][R8.64+-0x20], R13 ;  /* 0xffffe00d08007986 */ /* 0x0001e8000c10190a */
[----:B------:R-:W2:Y:S04]  /*0280*/  LDG.E R12, desc[UR10][R4.64+-0x1c] ;  /* 0xffffe40a040c7981 */ /* 0x000ea8000c1e1900 */
[----:B------:R-:W2:Y:S02]  /*0290*/  LDG.E R15, desc[UR10][R6.64+-0x1c] ;  /* 0xffffe40a060f7981 */ /* 0x000ea4000c1e1900 */
[----:B--2---:R-:W-:-:S05]  /*02a0*/  FADD R15, R12, R15 ;  /* 0x0000000f0c0f7221 */ /* 0x004fca0000000000 */
[----:B------:R1:W-:Y:S04]  /*02b0*/  STG.E desc[UR10][R8.64+-0x1c], R15 ;  /* 0xffffe40f08007986 */ /* 0x0003e8000c10190a */
[----:B------:R-:W2:Y:S04]  /*02c0*/  LDG.E R12, desc[UR10][R4.64+-0x18] ;  /* 0xffffe80a040c7981 */ /* 0x000ea8000c1e1900 */
[----:B------:R-:W2:Y:S02]  /*02d0*/  LDG.E R17, desc[UR10][R6.64+-0x18] ;  /* 0xffffe80a06117981 */ /* 0x000ea4000c1e1900 */
[----:B--2---:R-:W-:-:S05]  /*02e0*/  FADD R17, R12, R17 ;  /* 0x000000110c117221 */ /* 0x004fca0000000000 */
[----:B------:R2:W-:Y:S04]  /*02f0*/  STG.E desc[UR10][R8.64+-0x18], R17 ;  /* 0xffffe81108007986 */ /* 0x0005e8000c10190a */
[----:B------:R-:W3:Y:S04]  /*0300*/  LDG.E R12, desc[UR10][R4.64+-0x14] ;  /* 0xffffec0a040c7981 */ /* 0x000ee8000c1e1900 */
[----:B------:R-:W3:Y:S02]  /*0310*/  LDG.E R19, desc[UR10][R6.64+-0x14] ;  /* 0xffffec0a06137981 */ /* 0x000ee4000c1e1900 */
[----:B---3--:R-:W-:-:S05]  /*0320*/  FADD R19, R12, R19 ;  /* 0x000000130c137221 */ /* 0x008fca0000000000 */
[----:B------:R3:W-:Y:S04]  /*0330*/  STG.E desc[UR10][R8.64+-0x14], R19 ;  /* 0xffffec1308007986 */ /* 0x0007e8000c10190a */
[----:B------:R-:W4:Y:S04]  /*0340*/  LDG.E R12, desc[UR10][R4.64+-0x10] ;  /* 0xfffff00a040c7981 */ /* 0x000f28000c1e1900 */
[----:B0-----:R-:W4:Y:S02]  /*0350*/  LDG.E R13, desc[UR10][R6.64+-0x10] ;  /* 0xfffff00a060d7981 */ /* 0x001f24000c1e1900 */
[----:B----4-:R-:W-:-:S05]  /*0360*/  FADD R13, R12, R13 ;  /* 0x0000000d0c0d7221 */ /* 0x010fca0000000000 */
[----:B------:R0:W-:Y:S04]  /*0370*/  STG.E desc[UR10][R8.64+-0x10], R13 ;  /* 0xfffff00d08007986 */ /* 0x0001e8000c10190a */
[----:B------:R-:W4:Y:S04]  /*0380*/  LDG.E R12, desc[UR10][R4.64+-0xc] ;  /* 0xfffff40a040c7981 */ /* 0x000f28000c1e1900 */
[----:B-1----:R-:W4:Y:S02]  /*0390*/  LDG.E R15, desc[UR10][R6.64+-0xc] ;  /* 0xfffff40a060f7981 */ /* 0x002f24000c1e1900 */
[----:B----4-:R-:W-:-:S05]  /*03a0*/  FADD R15, R12, R15 ;  /* 0x0000000f0c0f7221 */ /* 0x010fca0000000000 */
[----:B------:R1:W-:Y:S04]  /*03b0*/  STG.E desc[UR10][R8.64+-0xc], R15 ;  /* 0xfffff40f08007986 */ /* 0x0003e8000c10190a */
[----:B------:R-:W4:Y:S04]  /*03c0*/  LDG.E R12, desc[UR10][R4.64+-0x8] ;  /* 0xfffff80a040c7981 */ /* 0x000f28000c1e1900 */
[----:B--2---:R-:W4:Y:S02]  /*03d0*/  LDG.E R17, desc[UR10][R6.64+-0x8] ;  /* 0xfffff80a06117981 */ /* 0x004f24000c1e1900 */
[----:B----4-:R-:W-:-:S05]  /*03e0*/  FADD R17, R12, R17 ;  /* 0x000000110c117221 */ /* 0x010fca0000000000 */
[----:B------:R2:W-:Y:S04]  /*03f0*/  STG.E desc[UR10][R8.64+-0x8], R17 ;  /* 0xfffff81108007986 */ /* 0x0005e8000c10190a */
[----:B------:R-:W4:Y:S04]  /*0400*/  LDG.E R12, desc[UR10][R4.64+-0x4] ;  /* 0xfffffc0a040c7981 */ /* 0x000f28000c1e1900 */
[----:B---3--:R-:W4:Y:S02]  /*0410*/  LDG.E R19, desc[UR10][R6.64+-0x4] ;  /* 0xfffffc0a06137981 */ /* 0x008f24000c1e1900 */
[----:B----4-:R-:W-:-:S05]  /*0420*/  FADD R19, R12, R19 ;  /* 0x000000130c137221 */ /* 0x010fca0000000000 */
        /* <DEDUP_REMOVED lines=21> */
[----:B------:R-:W5:Y:S04]  /*0580*/  LDG.E R12, desc[UR10][R4.64+0x14] ;  /* 0x0000140a040c7981 */ /* 0x000f68000c1e1900 */
[----:B-1----:R-:W5:Y:S02]  /*0590*/  LDG.E R15, desc[UR10][R6.64+0x14] ;  /* 0x0000140a060f7981 */ /* 0x002f64000c1e1900 */
[----:B-----5:R-:W-:-:S05]  /*05a0*/  FADD R15, R12, R15 ;  /* 0x0000000f0c0f7221 */ /* 0x020fca0000000000 */
[----:B------:R4:W-:Y:S04]  /*05b0*/  STG.E desc[UR10][R8.64+0x14], R15 ;  /* 0x0000140f08007986 */ /* 0x0009e8000c10190a */
[----:B------:R-:W5:Y:S04]  /*05c0*/  LDG.E R12, desc[UR10][R4.64+0x18] ;  /* 0x0000180a040c7981 */ /* 0x000f68000c1e1900 */
[----:B--2---:R-:W5:Y:S01]  /*05d0*/  LDG.E R17, desc[UR10][R6.64+0x18] ;  /* 0x0000180a06117981 */ /* 0x004f62000c1e1900 */
[----:B------:R-:W-:Y:S01]  /*05e0*/  IADD3 R11, PT, PT, R11, 0x10, RZ ;  /* 0x000000100b0b7810 */ /* 0x000fe20007ffe0ff */
[----:B-----5:R-:W-:-:S05]  /*05f0*/  FADD R17, R12, R17 ;  /* 0x000000110c117221 */ /* 0x020fca0000000000 */
[----:B------:R4:W-:Y:S04]  /*0600*/  STG.E desc[UR10][R8.64+0x18], R17 ;  /* 0x0000181108007986 */ /* 0x0009e8000c10190a */
[----:B------:R-:W2:Y:S04]  /*0610*/  LDG.E R12, desc[UR10][R4.64+0x1c] ;  /* 0x00001c0a040c7981 */ /* 0x000ea8000c1e1900 */
[----:B---3--:R-:W2:Y:S01]  /*0620*/  LDG.E R19, desc[UR10][R6.64+0x1c] ;  /* 0x00001c0a06137981 */ /* 0x008ea2000c1e1900 */
[----:B------:R-:W-:Y:S02]  /*0630*/  ISETP.NE.AND P1, PT, R11, RZ, PT ;  /* 0x000000ff0b00720c */ /* 0x000fe40003f25270 */
[----:B------:R-:W-:Y:S01]  /*0640*/  IADD3 R10, PT, PT, R10, 0x10, RZ ;  /* 0x000000100a0a7810 */ /* 0x000fe20007ffe0ff */
[----:B--2---:R-:W-:-:S05]  /*0650*/  FADD R19, R12, R19 ;  /* 0x000000130c137221 */ /* 0x004fca0000000000 */
[----:B------:R4:W-:Y:S05]  /*0660*/  STG.E desc[UR10][R8.64+0x1c], R19 ;  /* 0x00001c1308007986 */ /* 0x0009ea000c10190a */
[----:B------:R-:W-:Y:S05]  /*0670*/  @P1 BRA `(.L_x_7) ;  /* 0xfffffff800cc1947 */ /* 0x000fea000383ffff */
.L_x_6:
[----:B0-----:R-:W-:Y:S05]  /*0680*/  @!P0 EXIT ;  /* 0x000000000000894d */ /* 0x001fea0003800000 */
[----:B------:R-:W-:Y:S02]  /*0690*/  ISETP.GE.U32.AND P0, PT, R14, 0x8, PT ;  /* 0x000000080e00780c */ /* 0x000fe40003f06070 */
[----:B------:R-:W-:-:S04]  /*06a0*/  LOP3.LUT R12, R2, 0x7, RZ, 0xc0, !PT ;  /* 0x00000007020c7812 */ /* 0x000fc800078ec0ff */
[----:B------:R-:W-:-:S07]  /*06b0*/  ISETP.NE.AND P1, PT, R12, RZ, PT ;  /* 0x000000ff0c00720c */ /* 0x000fce0003f25270 */
[----:B------:R-:W-:Y:S06]  /*06c0*/  @!P0 BRA `(.L_x_8) ;  /* 0x0000000000a08947 */ /* 0x000fec0003800000 */
[----:B------:R-:W0:Y:S01]  /*06d0*/  LDC.64 R4, c[0x0][0x388] ;  /* 0x0000e200ff047b82 */ /* 0x000e220000000a00 */
[----:B------:R-:W-:-:S07]  /*06e0*/  IADD3 R11, PT, PT, R0, R3, RZ ;  /* 0x00000003000b7210 */ /* 0x000fce0007ffe0ff */
[----:B------:R-:W1:Y:S08]  /*06f0*/  LDC.64 R6, c[0x0][0x390] ;  /* 0x0000e400ff067b82 */ /* 0x000e700000000a00 */
[----:B----4-:R-:W2:Y:S01]  /*0700*/  LDC.64 R8, c[0x0][0x380] ;  /* 0x0000e000ff087b82 */ /* 0x010ea20000000a00 */
[----:B0-----:R-:W-:-:S05]  /*0710*/  IMAD.WIDE R4, R11, 0x4, R4 ;  /* 0x000000040b047825 */ /* 0x001fca00078e0204 */
[----:B------:R-:W3:Y:S01]  /*0720*/  LDG.E R10, desc[UR10][R4.64] ;  /* 0x0000000a040a7981 */ /* 0x000ee2000c1e1900 */
[----:B-1----:R-:W-:-:S05]  /*0730*/  IMAD.WIDE R6, R11, 0x4, R6 ;  /* 0x000000040b067825 */ /* 0x002fca00078e0206 */
[----:B------:R-:W3:Y:S01]  /*0740*/  LDG.E R13, desc[UR10][R6.64] ;  /* 0x0000000a060d7981 */ /* 0x000ee2000c1e1900 */
[----:B--2---:R-:W-:-:S04]  /*0750*/  IMAD.WIDE R8, R11, 0x4, R8 ;  /* 0x000000040b087825 */ /* 0x004fc800078e0208 */
[----:B---3--:R-:W-:-:S05]  /*0760*/  FADD R13, R10, R13 ;  /* 0x0000000d0a0d7221 */ /* 0x008fca0000000000 */
        /* <DEDUP_REMOVED lines=25> */
[----:B------:R-:W2:Y:S04]  /*0900*/  LDG.E R10, desc[UR10][R4.64+0x1c] ;  /* 0x00001c0a040a7981 */ /* 0x000ea8000c1e1900 */
[----:B---3--:R-:W2:Y:S01]  /*0910*/  LDG.E R17, desc[UR10][R6.64+0x1c] ;  /* 0x00001c0a06117981 */ /* 0x008ea2000c1e1900 */
[----:B------:R-:W-:Y:S01]  /*0920*/  IADD3 R3, PT, PT, R3, 0x8, RZ ;  /* 0x0000000803037810 */ /* 0x000fe20007ffe0ff */
[----:B--2---:R-:W-:-:S05]  /*0930*/  FADD R17, R10, R17 ;  /* 0x000000110a117221 */ /* 0x004fca0000000000 */
[----:B------:R0:W-:Y:S02]  /*0940*/  STG.E desc[UR10][R8.64+0x1c], R17 ;  /* 0x00001c1108007986 */ /* 0x0001e4000c10190a */
.L_x_8:
[----:B------:R-:W-:Y:S05]  /*0950*/  @!P1 EXIT ;  /* 0x000000000000994d */ /* 0x000fea0003800000 */
[----:B------:R-:W-:Y:S02]  /*0960*/  ISETP.GE.U32.AND P0, PT, R12, 0x4, PT ;  /* 0x000000040c00780c */ /* 0x000fe40003f06070 */
[----:B------:R-:W-:-:S04]  /*0970*/  LOP3.LUT R2, R2, 0x3, RZ, 0xc0, !PT ;  /* 0x0000000302027812 */ /* 0x000fc800078ec0ff */
[----:B------:R-:W-:-:S07]  /*0980*/  ISETP.NE.AND P1, PT, R2, RZ, PT ;  /* 0x000000ff0200720c */ /* 0x000fce0003f25270 */
[----:B------:R-:W-:Y:S06]  /*0990*/  @!P0 BRA `(.L_x_9) ;  /* 0x0000000000608947 */ /* 0x000fec0003800000 */
[----:B------:R-:W1:Y:S01]  /*09a0*/  LDC.64 R4, c[0x0][0x388] ;  /* 0x0000e200ff047b82 */ /* 0x000e620000000a00 */
[----:B0---4-:R-:W-:-:S07]  /*09b0*/  IADD3 R13, PT, PT, R0, R3, RZ ;  /* 0x00000003000d7210 */ /* 0x011fce0007ffe0ff */
[----:B------:R-:W0:Y:S08]  /*09c0*/  LDC.64 R6, c[0x0][0x390] ;  /* 0x0000e400ff067b82 */ /* 0x000e300000000a00 */
[----:B------:R-:W2:Y:S01]  /*09d0*/  LDC.64 R8, c[0x0][0x380] ;  /* 0x0000e000ff087b82 */ /* 0x000ea20000000a00 */
[----:B-1----:R-:W-:-:S05]  /*09e0*/  IMAD.WIDE R4, R13, 0x4, R4 ;  /* 0x000000040d047825 */ /* 0x002fca00078e0204 */
[----:B------:R-:W3:Y:S01]  /*09f0*/  LDG.E R10, desc[UR10][R4.64] ;  /* 0x0000000a040a7981 */ /* 0x000ee2000c1e1900 */
[----:B0-----:R-:W-:-:S05]  /*0a00*/  IMAD.WIDE R6, R13, 0x4, R6 ;  /* 0x000000040d067825 */ /* 0x001fca00078e0206 */
        /* <DEDUP_REMOVED lines=12> */
[----:B------:R-:W2:Y:S04]  /*0ad0*/  LDG.E R10, desc[UR10][R4.64+0xc] ;  /* 0x00000c0a040a7981 */ /* 0x000ea8000c1e1900 */
[----:B------:R-:W2:Y:S01]  /*0ae0*/  LDG.E R17, desc[UR10][R6.64+0xc] ;  /* 0x00000c0a06117981 */ /* 0x000ea2000c1e1900 */
[----:B------:R-:W-:Y:S01]  /*0af0*/  IADD3 R3, PT, PT, R3, 0x4, RZ ;  /* 0x0000000403037810 */ /* 0x000fe20007ffe0ff */
[----:B--2---:R-:W-:-:S05]  /*0b00*/  FADD R17, R10, R17 ;  /* 0x000000110a117221 */ /* 0x004fca0000000000 */
[----:B------:R1:W-:Y:S02]  /*0b10*/  STG.E desc[UR10][R8.64+0xc], R17 ;  /* 0x00000c1108007986 */ /* 0x0003e4000c10190a */
.L_x_9:
[----:B------:R-:W-:Y:S05]  /*0b20*/  @!P1 EXIT ;  /* 0x000000000000994d */ /* 0x000fea0003800000 */
[----:B01----:R-:W0:Y:S01]  /*0b30*/  LDC.64 R10, c[0x0][0x390] ;  /* 0x0000e400ff0a7b82 */ /* 0x003e220000000a00 */
[----:B----4-:R-:W-:Y:S02]  /*0b40*/  IADD3 R15, PT, PT, R0, R3, RZ ;  /* 0x00000003000f7210 */ /* 0x010fe40007ffe0ff */
[----:B------:R-:W-:-:S05]  /*0b50*/  IADD3 R0, PT, PT, -R2, RZ, RZ ;  /* 0x000000ff02007210 */ /* 0x000fca0007ffe1ff */
[----:B------:R-:W1:Y:S08]  /*0b60*/  LDC.64 R8, c[0x0][0x380] ;  /* 0x0000e000ff087b82 */ /* 0x000e700000000a00 */
[----:B------:R-:W2:Y:S02]  /*0b70*/  LDC.64 R12, c[0x0][0x388] ;  /* 0x0000e200ff0c7b82 */ /* 0x000ea40000000a00 */
.L_x_10:
[----:B0-----:R-:W-:-:S04]  /*0b80*/  IMAD.WIDE R4, R15, 0x4, R10 ;  /* 0x000000040f047825 */ /* 0x001fc800078e020a */
[C---:B--2---:R-:W-:Y:S02]  /*0b90*/  IMAD.WIDE R6, R15.reuse, 0x4, R12 ;  /* 0x000000040f067825 */ /* 0x044fe400078e020c */
[----:B------:R-:W2:Y:S04]  /*0ba0*/  LDG.E R5, desc[UR10][R4.64] ;  /* 0x0000000a04057981 */ /* 0x000ea8000c1e1900 */
[----:B------:R-:W2:Y:S01]  /*0bb0*/  LDG.E R6, desc[UR10][R6.64] ;  /* 0x0000000a06067981 */ /* 0x000ea2000c1e1900 */
[----:B------:R-:W-:Y:S01]  /*0bc0*/  IADD3 R0, PT, PT, R0, 0x1, RZ ;  /* 0x0000000100007810 */ /* 0x000fe20007ffe0ff */
[C---:B-1-3--:R-:W-:Y:S01]  /*0bd0*/  IMAD.WIDE R2, R15.reuse, 0x4, R8 ;  /* 0x000000040f027825 */ /* 0x04afe200078e0208 */
[----:B------:R-:W-:Y:S02]  /*0be0*/  IADD3 R15, PT, PT, R15, 0x1, RZ ;  /* 0x000000010f0f7810 */ /* 0x000fe40007ffe0ff */
[----:B------:R-:W-:Y:S01]  /*0bf0*/  ISETP.NE.AND P0, PT, R0, RZ, PT ;  /* 0x000000ff0000720c */ /* 0x000fe20003f05270 */
[----:B--2---:R-:W-:-:S05]  /*0c00*/  FADD R17, R6, R5 ;  /* 0x0000000506117221 */ /* 0x004fca0000000000 */
[----:B------:R3:W-:Y:S07]  /*0c10*/  STG.E desc[UR10][R2.64], R17 ;  /* 0x0000001102007986 */ /* 0x0007ee000c10190a */
[----:B------:R-:W-:Y:S05]  /*0c20*/  @P0 BRA `(.L_x_10) ;  /* 0xfffffffc00d40947 */ /* 0x000fea000383ffff */
[----:B------:R-:W-:Y:S05]  /*0c30*/  EXIT ;  /* 0x000000000000794d */ /* 0x000fea0003800000 */
.L_x_11:
        /* <DEDUP_REMOVED lines=12> */
.L_x_14:


//--------------------- .text._Z18element_per_threadPfS_S_i --------------------------
	.section	.text._Z18element_per_threadPfS_S_i,"ax",@progbits
	.align	128
        .global         _Z18element_per_threadPfS_S_i
        .type           _Z18element_per_threadPfS_S_i,@function
        .size           _Z18element_per_threadPfS_S_i,(.L_x_15 - _Z18element_per_threadPfS_S_i)
        .other          _Z18element_per_threadPfS_S_i,@"STO_CUDA_ENTRY STV_DEFAULT"
_Z18element_per_threadPfS_S_i:
.text._Z18element_per_threadPfS_S_i:
[----:B------:R-:W-:Y:S01]  /*0000*/  LDC R1, c[0x0][0x37c] ;  /* 0x0000df00ff017b82 */ /* 0x000fe20000000800 */
[----:B------:R-:W0:Y:S07]  /*0010*/  S2R R3, SR_TID.X ;  /* 0x0000000000037919 */ /* 0x000e2e0000002100 */
[----:B------:R-:W0:Y:S01]  /*0020*/  LDC R0, c[0x0][0x360] ;  /* 0x0000d800ff007b82 */ /* 0x000e220000000800 */
[----:B------:R-:W1:Y:S01]  /*0030*/  LDCU UR6, c[0x0][0x398] ;  /* 0x00007300ff0677ac */ /* 0x000e620008000800 */
[----:B------:R-:W2:Y:S06]  /*0040*/  S2R R2, SR_TID.Y ;  /* 0x0000000000027919 */ /* 0x000eac0000002200 */
[----:B------:R-:W0:Y:S08]  /*0050*/  S2UR UR4, SR_CTAID.X ;  /* 0x00000000000479c3 */ /* 0x000e300000002500 */
[----:B------:R-:W2:Y:S08]  /*0060*/  S2UR UR5, SR_CTAID.Y ;  /* 0x00000000000579c3 */ /* 0x000eb00000002600 */
[----:B------:R-:W2:Y:S01]  /*0070*/  LDC R7, c[0x0][0x364] ;  /* 0x0000d900ff077b82 */ /* 0x000ea20000000800 */
[----:B0-----:R-:W-:-:S02]  /*0080*/  IMAD R0, R0, UR4, R3 ;  /* 0x0000000400007c24 */ /* 0x001fc4000f8e0203 */
[----:B--2---:R-:W-:-:S05]  /*0090*/  IMAD R7, R7, UR5, R2 ;  /* 0x0000000507077c24 */ /* 0x004fca000f8e0202 */
[----:B------:R-:W-:-:S04]  /*00a0*/  VIMNMX R2, PT, PT, R0, R7, !PT ;  /* 0x0000000700027248 */ /* 0x000fc80007fe0100 */
[----:B-1----:R-:W-:-:S13]  /*00b0*/  ISETP.GE.AND P0, PT, R2, UR6, PT ;  /* 0x0000000602007c0c */ /* 0x002fda000bf06270 */
[----:B------:R-:W-:Y:S05]  /*00c0*/  @P0 EXIT ;  /* 0x000000000000094d */ /* 0x000fea0003800000 */
[----:B------:R-:W0:Y:S01]  /*00d0*/  LDC.64 R2, c[0x0][0x388] ;  /* 0x0000e200ff027b82 */ /* 0x000e220000000a00 */
[----:B------:R-:W1:Y:S01]  /*00e0*/  LDCU.64 UR4, c[0x0][0x358] ;  /* 0x00006b00ff0477ac */ /* 0x000e620008000a00 */
[----:B------:R-:W-:-:S06]  /*00f0*/  IMAD R9, R0, UR6, R7 ;  /* 0x0000000600097c24 */ /* 0x000fcc000f8e0207 */
[----:B------:R-:W2:Y:S08]  /*0100*/  LDC.64 R4, c[0x0][0x390] ;  /* 0x0000e400ff047b82 */ /* 0x000eb00000000a00 */
[----:B------:R-:W3:Y:S01]  /*0110*/  LDC.64 R6, c[0x0][0x380] ;  /* 0x0000e000ff067b82 */ /* 0x000ee20000000a00 */
[----:B0-----:R-:W-:-:S06]  /*0120*/  IMAD.WIDE R2, R9, 0x4, R2 ;  /* 0x0000000409027825 */ /* 0x001fcc00078e0202 */
[----:B-1----:R-:W4:Y:S01]  /*0130*/  LDG.E R2, desc[UR4][R2.64] ;  /* 0x0000000402027981 */ /* 0x002f22000c1e1900 */
[----:B--2---:R-:W-:-:S06]  /*0140*/  IMAD.WIDE R4, R9, 0x4, R4 ;  /* 0x0000000409047825 */ /* 0x004fcc00078e0204 */
[----:B------:R-:W4:Y:S01]  /*0150*/  LDG.E R5, desc[UR4][R4.64] ;  /* 0x0000000404057981 */ /* 0x000f22000c1e1900 */
[----:B---3--:R-:W-:-:S04]  /*0160*/  IMAD.WIDE R6, R9, 0x4, R6 ;  /* 0x0000000409067825 */ /* 0x008fc800078e0206 */
[----:B----4-:R-:W-:-:S05]  /*0170*/  FADD R9, R2, R5 ;  /* 0x0000000502097221 */ /* 0x010fca0000000000 */
[----:B------:R-:W-:Y:S01]  /*0180*/  STG.E desc[UR4][R6.64], R9 ;  /* 0x0000000906007986 */ /* 0x000fe2000c101904 */
[----:B------:R-:W-:Y:S05]  /*0190*/  EXIT ;  /* 0x000000000000794d */ /* 0x000fea0003800000 */
.L_x_12:
        /* <DEDUP_REMOVED lines=14> */
.L_x_15:


//--------------------- .nv.shared.reserved.0     --------------------------
	.section	.nv.shared.reserved.0,"aw",@nobits
	.weak		__nv_reservedSMEM_offset_0_alias
	.size		__nv_reservedSMEM_offset_0_alias, 0, 64
	.other		__nv_reservedSMEM_offset_0_alias,@"STO_CUDA_RESERVED_SHARED STV_DEFAULT"
__nv_reservedSMEM_offset_0_alias:
	.zero		0
	.zero		64


//--------------------- .nv.constant0._Z14thread_per_colPfS_S_i --------------------------
	.section	.nv.constant0._Z14thread_per_colPfS_S_i,"a",@progbits
	.sectionflags	@""
	.align	4
.nv.constant0._Z14thread_per_colPfS_S_i:
	.zero		924


//--------------------- .nv.constant0._Z14thread_per_rowPfS_S_i --------------------------
	.section	.nv.constant0._Z14thread_per_rowPfS_S_i,"a",@progbits
	.sectionflags	@""
	.align	4
.nv.constant0._Z14thread_per_rowPfS_S_i:
	.zero		924


//--------------------- .nv.constant0._Z18element_per_threadPfS_S_i --------------------------
	.section	.nv.constant0._Z18element_per_threadPfS_S_i,"a",@progbits
	.sectionflags	@""
	.align	4
.nv.constant0._Z18element_per_threadPfS_S_i:
	.zero		924


//--------------------- SYMBOLS --------------------------

	.type		.nv.reservedSmem.offset0,@object
	.size		.nv.reservedSmem.offset0,0x4
